	.target	sm_100a

	.elftype	@"ET_EXEC"


//--------------------- .note.nv.tkinfo           --------------------------
	.section	.note.nv.tkinfo,"",@"SHT_NOTE"
	.sectionflags	@"SHF_NOTE_NV_TKINFO"
	.tkinfo
        /*0018*/ 	.word	0x00000002
        /*0030*/ 	.string	""
        /*0030*/ 	.string	"ptxas"
        /*0030*/ 	.string	"Cuda compilation tools, release 13.0, V13.0.88"
        /*0030*/ 	.string	"Build cuda_13.0.r13.0/compiler.36424714_0"
        /*0030*/ 	.string	"-arch sm_100a -m 64 "



//--------------------- .note.nv.cuinfo           --------------------------
	.section	.note.nv.cuinfo,"",@"SHT_NOTE"
	.sectionflags	@"SHF_NOTE_NV_CUINFO"
        /*0018*/ 	.short	0x0002
        /*001a*/ 	.short	0x0064
        /*001c*/ 	.short	0x0082
	.zero		2


//--------------------- .nv.info                  --------------------------
	.section	.nv.info,"",@"SHT_CUDA_INFO"
	.align	4


	//----- nvinfo : EIATTR_REGCOUNT
	.align		4
        /*0000*/ 	.byte	0x04, 0x2f
        /*0002*/ 	.short	(.L_20 - .L_19)
	.align		4
.L_19:
        /*0004*/ 	.word	index@(_ZN7cutlass13device_kernelINS_4gemm6kernel13GemmUniversalIN4cute5tupleIJiiiiEEENS1_10collective13CollectiveMmaINS1_35MainloopSm100TmaUmmaWarpSpecializedILi14ELi2ELi2ENS5_IJNS4_1CILi1EEENSA_ILi2EEESB_EEEEENS5_IJNSA_ILi128EEENSA_ILi256EEENSA_ILi32EEEEEENS_12float_e5m2_tENS5_IJlSB_lEEESJ_SK_NS4_8TiledMMAINS4_8MMA_AtomIJNS4_10MMA_TraitsINS4_19SM100_MMA_F8F6F4_SSEJSJ_SJ_fSF_SG_NS4_17integral_constantINS4_4UMMA5MajorELSR_0EEESS_NSP_INSQ_7ScaleInELST_0EEESU_EEEEEENS4_6LayoutINS5_IJSB_SB_SB_EEENS5_IJNSA_ILi0EEESZ_SZ_EEEEENS5_IJNS4_10UnderscoreES12_S12_EEEEENS4_23SM90_TMA_LOAD_MULTICASTENS4_14ComposedLayoutINS4_7SwizzleILi1ELi4ELi3EEENS4_18smem_ptr_flag_bitsILi8EEENSX_INS5_IJNSA_ILi8EEESH_EEENS5_IJSH_SB_EEEEEEEvNS4_8identityENS4_13SM90_TMA_LOADES1F_vS1G_EENS_8epilogue10collective18CollectiveEpilogueINS1J_23Sm100TmaWarpSpecializedILi4ELi2ELi64ELb0ELb0EEEJSI_NS5_IJNSX_ISF_SB_EENSX_INSA_ILi64EEESB_EEEEESJ_SK_SJ_SK_NS1J_6fusion15FusionCallbacksIS1N_NS1S_17LinearCombinationISJ_fSJ_fLNS_15FloatRoundStyleE2EEESI_S1R_JEEENS4_5SM1004TMEM4LOAD26SM100_TMEM_LOAD_32dp32b64xES1H_NS16_INS17_ILi2ELi4ELi3EEES1A_NSX_INS5_IJS1B_S1P_EEENS5_IJS1P_SB_EEEEEEENS4_39AutoVectorizingCopyWithAssumedAlignmentILi128EEENS4_14SM90_TMA_STOREES26_S28_S28_EEEvvEEEEvNT_6ParamsE)
        /*0008*/ 	.word	0x000000ce


	//----- nvinfo : EIATTR_FRAME_SIZE
	.align		4
.L_20:
        /*000c*/ 	.byte	0x04, 0x11
        /*000e*/ 	.short	(.L_22 - .L_21)
	.align		4
.L_21:
        /*0010*/ 	.word	index@($__internal_2_$__cuda_sm10x_tcgen05_guardrail_trap_unallocated_columns_being_dealloced)
        /*0014*/ 	.word	0x00000000


	//----- nvinfo : EIATTR_FRAME_SIZE
	.align		4
.L_22:
        /*0018*/ 	.byte	0x04, 0x11
        /*001a*/ 	.short	(.L_24 - .L_23)
	.align		4
.L_23:
        /*001c*/ 	.word	index@($__internal_1_$__cuda_sm10x_tcgen05_guardrail_trap_phase_invalid_during_alloc)
        /*0020*/ 	.word	0x00000000


	//----- nvinfo : EIATTR_FRAME_SIZE
	.align		4
.L_24:
        /*0024*/ 	.byte	0x04, 0x11
        /*0026*/ 	.short	(.L_26 - .L_25)
	.align		4
.L_25:
        /*0028*/ 	.word	index@($__internal_0_$__cuda_sm10x_tcgen05_guardrail_trap_col_being_dealloced_not_returned_by_alloc)
        /*002c*/ 	.word	0x00000000


	//----- nvinfo : EIATTR_FRAME_SIZE
	.align		4
.L_26:
        /*0030*/ 	.byte	0x04, 0x11
        /*0032*/ 	.short	(.L_28 - .L_27)
	.align		4
.L_27:
        /*0034*/ 	.word	index@(_ZN7cutlass13device_kernelINS_4gemm6kernel13GemmUniversalIN4cute5tupleIJiiiiEEENS1_10collective13CollectiveMmaINS1_35MainloopSm100TmaUmmaWarpSpecializedILi14ELi2ELi2ENS5_IJNS4_1CILi1EEENSA_ILi2EEESB_EEEEENS5_IJNSA_ILi128EEENSA_ILi256EEENSA_ILi32EEEEEENS_12float_e5m2_tENS5_IJlSB_lEEESJ_SK_NS4_8TiledMMAINS4_8MMA_AtomIJNS4_10MMA_TraitsINS4_19SM100_MMA_F8F6F4_SSEJSJ_SJ_fSF_SG_NS4_17integral_constantINS4_4UMMA5MajorELSR_0EEESS_NSP_INSQ_7ScaleInELST_0EEESU_EEEEEENS4_6LayoutINS5_IJSB_SB_SB_EEENS5_IJNSA_ILi0EEESZ_SZ_EEEEENS5_IJNS4_10UnderscoreES12_S12_EEEEENS4_23SM90_TMA_LOAD_MULTICASTENS4_14ComposedLayoutINS4_7SwizzleILi1ELi4ELi3EEENS4_18smem_ptr_flag_bitsILi8EEENSX_INS5_IJNSA_ILi8EEESH_EEENS5_IJSH_SB_EEEEEEEvNS4_8identityENS4_13SM90_TMA_LOADES1F_vS1G_EENS_8epilogue10collective18CollectiveEpilogueINS1J_23Sm100TmaWarpSpecializedILi4ELi2ELi64ELb0ELb0EEEJSI_NS5_IJNSX_ISF_SB_EENSX_INSA_ILi64EEESB_EEEEESJ_SK_SJ_SK_NS1J_6fusion15FusionCallbacksIS1N_NS1S_17LinearCombinationISJ_fSJ_fLNS_15FloatRoundStyleE2EEESI_S1R_JEEENS4_5SM1004TMEM4LOAD26SM100_TMEM_LOAD_32dp32b64xES1H_NS16_INS17_ILi2ELi4ELi3EEES1A_NSX_INS5_IJS1B_S1P_EEENS5_IJS1P_SB_EEEEEEENS4_39AutoVectorizingCopyWithAssumedAlignmentILi128EEENS4_14SM90_TMA_STOREES26_S28_S28_EEEvvEEEEvNT_6ParamsE)
        /*0038*/ 	.word	0x00000000


	//----- nvinfo : EIATTR_MIN_STACK_SIZE
	.align		4
.L_28:
        /*003c*/ 	.byte	0x04, 0x12
        /*003e*/ 	.short	(.L_30 - .L_29)
	.align		4
.L_29:
        /*0040*/ 	.word	index@(_ZN7cutlass13device_kernelINS_4gemm6kernel13GemmUniversalIN4cute5tupleIJiiiiEEENS1_10collective13CollectiveMmaINS1_35MainloopSm100TmaUmmaWarpSpecializedILi14ELi2ELi2ENS5_IJNS4_1CILi1EEENSA_ILi2EEESB_EEEEENS5_IJNSA_ILi128EEENSA_ILi256EEENSA_ILi32EEEEEENS_12float_e5m2_tENS5_IJlSB_lEEESJ_SK_NS4_8TiledMMAINS4_8MMA_AtomIJNS4_10MMA_TraitsINS4_19SM100_MMA_F8F6F4_SSEJSJ_SJ_fSF_SG_NS4_17integral_constantINS4_4UMMA5MajorELSR_0EEESS_NSP_INSQ_7ScaleInELST_0EEESU_EEEEEENS4_6LayoutINS5_IJSB_SB_SB_EEENS5_IJNSA_ILi0EEESZ_SZ_EEEEENS5_IJNS4_10UnderscoreES12_S12_EEEEENS4_23SM90_TMA_LOAD_MULTICASTENS4_14ComposedLayoutINS4_7SwizzleILi1ELi4ELi3EEENS4_18smem_ptr_flag_bitsILi8EEENSX_INS5_IJNSA_ILi8EEESH_EEENS5_IJSH_SB_EEEEEEEvNS4_8identityENS4_13SM90_TMA_LOADES1F_vS1G_EENS_8epilogue10collective18CollectiveEpilogueINS1J_23Sm100TmaWarpSpecializedILi4ELi2ELi64ELb0ELb0EEEJSI_NS5_IJNSX_ISF_SB_EENSX_INSA_ILi64EEESB_EEEEESJ_SK_SJ_SK_NS1J_6fusion15FusionCallbacksIS1N_NS1S_17LinearCombinationISJ_fSJ_fLNS_15FloatRoundStyleE2EEESI_S1R_JEEENS4_5SM1004TMEM4LOAD26SM100_TMEM_LOAD_32dp32b64xES1H_NS16_INS17_ILi2ELi4ELi3EEES1A_NSX_INS5_IJS1B_S1P_EEENS5_IJS1P_SB_EEEEEEENS4_39AutoVectorizingCopyWithAssumedAlignmentILi128EEENS4_14SM90_TMA_STOREES26_S28_S28_EEEvvEEEEvNT_6ParamsE)
        /*0044*/ 	.word	0x00000000
.L_30:


//--------------------- .nv.compat                --------------------------
	.section	.nv.compat,"",@"SHT_CUDA_COMPAT_INFO"
	.align	4
        /*0000*/ 	.byte	0x02, 0x09, 0x01, 0x00, 0x02, 0x02, 0x02, 0x00, 0x02, 0x05, 0x05, 0x00, 0x03, 0x07, 0x01, 0x01
        /*0010*/ 	.byte	0x02, 0x03, 0x01, 0x00, 0x02, 0x06, 0x01, 0x00, 0x04, 0x0b, 0x08, 0x00, 0x09, 0x00, 0x00, 0x00
        /*0020*/ 	.byte	0x00, 0x00, 0x00, 0x00


//--------------------- .nv.info._ZN7cutlass13device_kernelINS_4gemm6kernel13GemmUniversalIN4cute5tupleIJiiiiEEENS1_10collective13CollectiveMmaINS1_35MainloopSm100TmaUmmaWarpSpecializedILi14ELi2ELi2ENS5_IJNS4_1CILi1EEENSA_ILi2EEESB_EEEEENS5_IJNSA_ILi128EEENSA_ILi256EEENSA_ILi32EEEEEENS_12float_e5m2_tENS5_IJlSB_lEEESJ_SK_NS4_8TiledMMAINS4_8MMA_AtomIJNS4_10MMA_TraitsINS4_19SM100_MMA_F8F6F4_SSEJSJ_SJ_fSF_SG_NS4_17integral_constantINS4_4UMMA5MajorELSR_0EEESS_NSP_INSQ_7ScaleInELST_0EEESU_EEEEEENS4_6LayoutINS5_IJSB_SB_SB_EEENS5_IJNSA_ILi0EEESZ_SZ_EEEEENS5_IJNS4_10UnderscoreES12_S12_EEEEENS4_23SM90_TMA_LOAD_MULTICASTENS4_14ComposedLayoutINS4_7SwizzleILi1ELi4ELi3EEENS4_18smem_ptr_flag_bitsILi8EEENSX_INS5_IJNSA_ILi8EEESH_EEENS5_IJSH_SB_EEEEEEEvNS4_8identityENS4_13SM90_TMA_LOADES1F_vS1G_EENS_8epilogue10collective18CollectiveEpilogueINS1J_23Sm100TmaWarpSpecializedILi4ELi2ELi64ELb0ELb0EEEJSI_NS5_IJNSX_ISF_SB_EENSX_INSA_ILi64EEESB_EEEEESJ_SK_SJ_SK_NS1J_6fusion15FusionCallbacksIS1N_NS1S_17LinearCombinationISJ_fSJ_fLNS_15FloatRoundStyleE2EEESI_S1R_JEEENS4_5SM1004TMEM4LOAD26SM100_TMEM_LOAD_32dp32b64xES1H_NS16_INS17_ILi2ELi4ELi3EEES1A_NSX_INS5_IJS1B_S1P_EEENS5_IJS1P_SB_EEEEEEENS4_39AutoVectorizingCopyWithAssumedAlignmentILi128EEENS4_14SM90_TMA_STOREES26_S28_S28_EEEvvEEEEvNT_6ParamsE --------------------------
	.section	.nv.info._ZN7cutlass13device_kernelINS_4gemm6kernel13GemmUniversalIN4cute5tupleIJiiiiEEENS1_10collective13CollectiveMmaINS1_35MainloopSm100TmaUmmaWarpSpecializedILi14ELi2ELi2ENS5_IJNS4_1CILi1EEENSA_ILi2EEESB_EEEEENS5_IJNSA_ILi128EEENSA_ILi256EEENSA_ILi32EEEEEENS_12float_e5m2_tENS5_IJlSB_lEEESJ_SK_NS4_8TiledMMAINS4_8MMA_AtomIJNS4_10MMA_TraitsINS4_19SM100_MMA_F8F6F4_SSEJSJ_SJ_fSF_SG_NS4_17integral_constantINS4_4UMMA5MajorELSR_0EEESS_NSP_INSQ_7ScaleInELST_0EEESU_EEEEEENS4_6LayoutINS5_IJSB_SB_SB_EEENS5_IJNSA_ILi0EEESZ_SZ_EEEEENS5_IJNS4_10UnderscoreES12_S12_EEEEENS4_23SM90_TMA_LOAD_MULTICASTENS4_14ComposedLayoutINS4_7SwizzleILi1ELi4ELi3EEENS4_18smem_ptr_flag_bitsILi8EEENSX_INS5_IJNSA_ILi8EEESH_EEENS5_IJSH_SB_EEEEEEEvNS4_8identityENS4_13SM90_TMA_LOADES1F_vS1G_EENS_8epilogue10collective18CollectiveEpilogueINS1J_23Sm100TmaWarpSpecializedILi4ELi2ELi64ELb0ELb0EEEJSI_NS5_IJNSX_ISF_SB_EENSX_INSA_ILi64EEESB_EEEEESJ_SK_SJ_SK_NS1J_6fusion15FusionCallbacksIS1N_NS1S_17LinearCombinationISJ_fSJ_fLNS_15FloatRoundStyleE2EEESI_S1R_JEEENS4_5SM1004TMEM4LOAD26SM100_TMEM_LOAD_32dp32b64xES1H_NS16_INS17_ILi2ELi4ELi3EEES1A_NSX_INS5_IJS1B_S1P_EEENS5_IJS1P_SB_EEEEEEENS4_39AutoVectorizingCopyWithAssumedAlignmentILi128EEENS4_14SM90_TMA_STOREES26_S28_S28_EEEvvEEEEvNT_6ParamsE,"",@"SHT_CUDA_INFO"
	.sectionflags	@""
	.align	4


	//----- nvinfo : EIATTR_CUDA_API_VERSION
	.align		4
        /*0000*/ 	.byte	0x04, 0x37
        /*0002*/ 	.short	(.L_32 - .L_31)
.L_31:
        /*0004*/ 	.word	0x00000082


	//----- nvinfo : EIATTR_KPARAM_INFO
	.align		4
.L_32:
        /*0008*/ 	.byte	0x04, 0x17
        /*000a*/ 	.short	(.L_34 - .L_33)
.L_33:
        /*000c*/ 	.word	0x00000000
        /*0010*/ 	.short	0x0000
        /*0012*/ 	.short	0x0000
        /*0014*/ 	.byte	0x00, 0xf0, 0x01, 0x20


	//----- nvinfo : EIATTR_AT_ENTRY_FRAGMENTS
	.align		4
.L_34:
        /*0018*/ 	.byte	0x04, 0x4f
        /*001a*/ 	.short	(.L_36 - .L_35)


	//   ....[0]....
.L_35:
        /*001c*/ 	.word	0x00000006


	//----- nvinfo : EIATTR_RESERVED_SMEM_USED
	.align		4
.L_36:
        /*0020*/ 	.byte	0x01, 0x41
	.zero		2


	//----- nvinfo : EIATTR_SPARSE_MMA_MASK
	.align		4
        /*0024*/ 	.byte	0x03, 0x50
        /*0026*/ 	.short	0x0000


	//----- nvinfo : EIATTR_TCGEN05_1CTA_USED
	.align		4
        /*0028*/ 	.byte	0x01, 0x51
	.zero		2


	//----- nvinfo : EIATTR_MAXREG_COUNT
	.align		4
        /*002c*/ 	.byte	0x03, 0x1b
        /*002e*/ 	.short	0x00ff


	//----- nvinfo : EIATTR_NUM_BARRIERS
	.align		4
        /*0030*/ 	.byte	0x02, 0x4c
        /*0032*/ 	.byte	0x07
	.zero		1


	//----- nvinfo : EIATTR_EXTERNS
	.align		4
        /*0034*/ 	.byte	0x04, 0x0f
        /*0036*/ 	.short	(.L_38 - .L_37)


	//   ....[0]....
	.align		4
.L_37:
        /*0038*/ 	.word	index@(__assertfail)


	//----- nvinfo : EIATTR_MERCURY_ISA_VERSION
	.align		4
.L_38:
        /*003c*/ 	.byte	0x03, 0x5f
        /*003e*/ 	.short	0x0101


	//----- nvinfo : EIATTR_INT_WARP_WIDE_INSTR_OFFSETS
	.align		4
        /*0040*/ 	.byte	0x04, 0x31
        /*0042*/ 	.short	(.L_40 - .L_39)


	//   ....[0]....
.L_39:
        /*0044*/ 	.word	0x000040f0


	//   ....[1]....
        /*0048*/ 	.word	0x00004110


	//   ....[2]....
        /*004c*/ 	.word	0x00004140


	//   ....[3]....
        /*0050*/ 	.word	0x00004cc0


	//   ....[4]....
        /*0054*/ 	.word	0x00004d30


	//   ....[5]....
        /*0058*/ 	.word	0x00004e00


	//   ....[6]....
        /*005c*/ 	.word	0x00004e80


	//   ....[7]....
        /*0060*/ 	.word	0x00004f70


	//   ....[8]....
        /*0064*/ 	.word	0x00004ff0


	//   ....[9]....
        /*0068*/ 	.word	0x000050d0


	//   ....[10]....
        /*006c*/ 	.word	0x00005180


	//----- nvinfo : EIATTR_COOP_GROUP_MASK_REGIDS
	.align		4
.L_40:
        /*0070*/ 	.byte	0x04, 0x29
        /*0072*/ 	.short	(.L_42 - .L_41)


	//   ....[0]....
.L_41:
        /*0074*/ 	.word	0xffffffff


	//   ....[1]....
        /*0078*/ 	.word	0xffffffff


	//   ....[2]....
        /*007c*/ 	.word	0xffffffff


	//   ....[3]....
        /*0080*/ 	.word	0xffffffff


	//   ....[4]....
        /*0084*/ 	.word	0xffffffff


	//   ....[5]....
        /*0088*/ 	.word	0xffffffff


	//   ....[6]....
        /*008c*/ 	.word	0xffffffff


	//   ....[7]....
        /*0090*/ 	.word	0xffffffff


	//   ....[8]....
        /*0094*/ 	.word	0xffffffff


	//   ....[9]....
        /*0098*/ 	.word	0xffffffff


	//   ....[10]....
        /*009c*/ 	.word	0xffffffff


	//   ....[11]....
        /*00a0*/ 	.word	0xffffffff


	//   ....[12]....
        /*00a4*/ 	.word	0xffffffff


	//   ....[13]....
        /*00a8*/ 	.word	0xffffffff


	//----- nvinfo : EIATTR_COOP_GROUP_INSTR_OFFSETS
	.align		4
.L_42:
        /*00ac*/ 	.byte	0x04, 0x28
        /*00ae*/ 	.short	(.L_44 - .L_43)


	//   ....[0]....
.L_43:
        /*00b0*/ 	.word	0x00000080


	//   ....[1]....
        /*00b4*/ 	.word	0x000004f0


	//   ....[2]....
        /*00b8*/ 	.word	0x00000810


	//   ....[3]....
        /*00bc*/ 	.word	0x000009b0


	//   ....[4]....
        /*00c0*/ 	.word	0x00000ab0


	//   ....[5]....
        /*00c4*/ 	.word	0x00000c20


	//   ....[6]....
        /*00c8*/ 	.word	0x00000d80


	//   ....[7]....
        /*00cc*/ 	.word	0x00000f30


	//   ....[8]....
        /*00d0*/ 	.word	0x00002130


	//   ....[9]....
        /*00d4*/ 	.word	0x000035b0


	//   ....[10]....
        /*00d8*/ 	.word	0x000037c0


	//   ....[11]....
        /*00dc*/ 	.word	0x000037f0


	//   ....[12]....
        /*00e0*/ 	.word	0x00003fd0


	//   ....[13]....
        /*00e4*/ 	.word	0x00004200


	//----- nvinfo : EIATTR_VRC_CTA_INIT_COUNT
	.align		4
.L_44:
        /*00e8*/ 	.byte	0x02, 0x4a
        /*00ea*/ 	.byte	0x80
	.zero		1


	//----- nvinfo : EIATTR_SYSCALL_OFFSETS
	.align		4
        /*00ec*/ 	.byte	0x04, 0x46
        /*00ee*/ 	.short	(.L_46 - .L_45)


	//   ....[0]....
.L_45:
        /*00f0*/ 	.word	0x00005e00


	//   ....[1]....
        /*00f4*/ 	.word	0x00005f40


	//   ....[2]....
        /*00f8*/ 	.word	0x000067d0


	//   ....[3]....
        /*00fc*/ 	.word	0x00007df0


	//   ....[4]....
        /*0100*/ 	.word	0x000093a0


	//   ....[5]....
        /*0104*/ 	.word	0x0000a970


	//----- nvinfo : EIATTR_MBARRIER_INSTR_OFFSETS
	.align		4
.L_46:
        /*0108*/ 	.byte	0x04, 0x39
        /*010a*/ 	.short	(.L_48 - .L_47)


	//   ....[0]....
.L_47:
        /*010c*/ 	.word	0x00000630
        /*0110*/ 	.word	0x000000ff
        /*0114*/ 	.word	0x00000000
        /*0118*/ 	.short	0x0100
        /*011a*/ 	.byte	0x04
	.zero		1


	//   ....[1]....
        /*011c*/ 	.word	0x00000640
        /*0120*/ 	.word	0x000000ff
        /*0124*/ 	.word	0x00000070
        /*0128*/ 	.short	0x0100
        /*012a*/ 	.byte	0x04
	.zero		1


	//   ....[2]....
        /*012c*/ 	.word	0x00000650
        /*0130*/ 	.word	0x000000ff
        /*0134*/ 	.word	0x00000008
        /*0138*/ 	.short	0x0100
        /*013a*/ 	.byte	0x04
	.zero		1


	//   ....[3]....
        /*013c*/ 	.word	0x00000660
        /*0140*/ 	.word	0x000000ff
        /*0144*/ 	.word	0x00000078
        /*0148*/ 	.short	0x0100
        /*014a*/ 	.byte	0x04
	.zero		1


	//   ....[4]....
        /*014c*/ 	.word	0x00000670
        /*0150*/ 	.word	0x000000ff
        /*0154*/ 	.word	0x00000010
        /*0158*/ 	.short	0x0100
        /*015a*/ 	.byte	0x04
	.zero		1


	//   ....[5]....
        /*015c*/ 	.word	0x00000680
        /*0160*/ 	.word	0x000000ff
        /*0164*/ 	.word	0x00000080
        /*0168*/ 	.short	0x0100
        /*016a*/ 	.byte	0x04
	.zero		1


	//   ....[6]....
        /*016c*/ 	.word	0x00000690
        /*0170*/ 	.word	0x000000ff
        /*0174*/ 	.word	0x00000018
        /*0178*/ 	.short	0x0100
        /*017a*/ 	.byte	0x04
	.zero		1


	//   ....[7]....
        /*017c*/ 	.word	0x000006a0
        /*0180*/ 	.word	0x000000ff
        /*0184*/ 	.word	0x00000088
        /*0188*/ 	.short	0x0100
        /*018a*/ 	.byte	0x04
	.zero		1


	//   ....[8]....
        /*018c*/ 	.word	0x000006b0
        /*0190*/ 	.word	0x000000ff
        /*0194*/ 	.word	0x00000020
        /*0198*/ 	.short	0x0100
        /*019a*/ 	.byte	0x04
	.zero		1


	//   ....[9]....
        /*019c*/ 	.word	0x000006c0
        /*01a0*/ 	.word	0x000000ff
        /*01a4*/ 	.word	0x00000090
        /*01a8*/ 	.short	0x0100
        /*01aa*/ 	.byte	0x04
	.zero		1


	//   ....[10]....
        /*01ac*/ 	.word	0x000006d0
        /*01b0*/ 	.word	0x000000ff
        /*01b4*/ 	.word	0x00000028
        /*01b8*/ 	.short	0x0100
        /*01ba*/ 	.byte	0x04
	.zero		1


	//   ....[11]....
        /*01bc*/ 	.word	0x000006e0
        /*01c0*/ 	.word	0x000000ff
        /*01c4*/ 	.word	0x00000098
        /*01c8*/ 	.short	0x0100
        /*01ca*/ 	.byte	0x04
	.zero		1


	//   ....[12]....
        /*01cc*/ 	.word	0x000006f0
        /*01d0*/ 	.word	0x000000ff
        /*01d4*/ 	.word	0x00000030
        /*01d8*/ 	.short	0x0100
        /*01da*/ 	.byte	0x04
	.zero		1


	//   ....[13]....
        /*01dc*/ 	.word	0x00000700
        /*01e0*/ 	.word	0x000000ff
        /*01e4*/ 	.word	0x000000a0
        /*01e8*/ 	.short	0x0100
        /*01ea*/ 	.byte	0x04
	.zero		1


	//   ....[14]....
        /*01ec*/ 	.word	0x00000710
        /*01f0*/ 	.word	0x000000ff
        /*01f4*/ 	.word	0x00000038
        /*01f8*/ 	.short	0x0100
        /*01fa*/ 	.byte	0x04
	.zero		1


	//   ....[15]....
        /*01fc*/ 	.word	0x00000720
        /*0200*/ 	.word	0x000000ff
        /*0204*/ 	.word	0x000000a8
        /*0208*/ 	.short	0x0100
        /*020a*/ 	.byte	0x04
	.zero		1


	//   ....[16]....
        /*020c*/ 	.word	0x00000730
        /*0210*/ 	.word	0x000000ff
        /*0214*/ 	.word	0x00000040
        /*0218*/ 	.short	0x0100
        /*021a*/ 	.byte	0x04
	.zero		1


	//   ....[17]....
        /*021c*/ 	.word	0x00000740
        /*0220*/ 	.word	0x000000ff
        /*0224*/ 	.word	0x000000b0
        /*0228*/ 	.short	0x0100
        /*022a*/ 	.byte	0x04
	.zero		1


	//   ....[18]....
        /*022c*/ 	.word	0x00000750
        /*0230*/ 	.word	0x000000ff
        /*0234*/ 	.word	0x00000048
        /*0238*/ 	.short	0x0100
        /*023a*/ 	.byte	0x04
	.zero		1


	//   ....[19]....
        /*023c*/ 	.word	0x00000760
        /*0240*/ 	.word	0x000000ff
        /*0244*/ 	.word	0x000000b8
        /*0248*/ 	.short	0x0100
        /*024a*/ 	.byte	0x04
	.zero		1


	//   ....[20]....
        /*024c*/ 	.word	0x00000770
        /*0250*/ 	.word	0x000000ff
        /*0254*/ 	.word	0x00000050
        /*0258*/ 	.short	0x0100
        /*025a*/ 	.byte	0x04
	.zero		1


	//   ....[21]....
        /*025c*/ 	.word	0x00000780
        /*0260*/ 	.word	0x000000ff
        /*0264*/ 	.word	0x000000c0
        /*0268*/ 	.short	0x0100
        /*026a*/ 	.byte	0x04
	.zero		1


	//   ....[22]....
        /*026c*/ 	.word	0x00000790
        /*0270*/ 	.word	0x000000ff
        /*0274*/ 	.word	0x00000058
        /*0278*/ 	.short	0x0100
        /*027a*/ 	.byte	0x04
	.zero		1


	//   ....[23]....
        /*027c*/ 	.word	0x000007a0
        /*0280*/ 	.word	0x000000ff
        /*0284*/ 	.word	0x000000c8
        /*0288*/ 	.short	0x0100
        /*028a*/ 	.byte	0x04
	.zero		1


	//   ....[24]....
        /*028c*/ 	.word	0x000007b0
        /*0290*/ 	.word	0x000000ff
        /*0294*/ 	.word	0x00000060
        /*0298*/ 	.short	0x0100
        /*029a*/ 	.byte	0x04
	.zero		1


	//   ....[25]....
        /*029c*/ 	.word	0x000007c0
        /*02a0*/ 	.word	0x000000ff
        /*02a4*/ 	.word	0x000000d0
        /*02a8*/ 	.short	0x0100
        /*02aa*/ 	.byte	0x04
	.zero		1


	//   ....[26]....
        /*02ac*/ 	.word	0x000007d0
        /*02b0*/ 	.word	0x000000ff
        /*02b4*/ 	.word	0x00000068
        /*02b8*/ 	.short	0x0100
        /*02ba*/ 	.byte	0x04
	.zero		1


	//   ....[27]....
        /*02bc*/ 	.word	0x000007e0
        /*02c0*/ 	.word	0x000000ff
        /*02c4*/ 	.word	0x000000d8
        /*02c8*/ 	.short	0x0100
        /*02ca*/ 	.byte	0x04
	.zero		1


	//   ....[28]....
        /*02cc*/ 	.word	0x00000920
        /*02d0*/ 	.word	0x000000ff
        /*02d4*/ 	.word	0x000000e0
        /*02d8*/ 	.short	0x0100
        /*02da*/ 	.byte	0x04
	.zero		1


	//   ....[29]....
        /*02dc*/ 	.word	0x00000930
        /*02e0*/ 	.word	0x000000ff
        /*02e4*/ 	.word	0x00000100
        /*02e8*/ 	.short	0x0100
        /*02ea*/ 	.byte	0x04
	.zero		1


	//   ....[30]....
        /*02ec*/ 	.word	0x00000940
        /*02f0*/ 	.word	0x000000ff
        /*02f4*/ 	.word	0x000000e8
        /*02f8*/ 	.short	0x0100
        /*02fa*/ 	.byte	0x04
	.zero		1


	//   ....[31]....
        /*02fc*/ 	.word	0x00000950
        /*0300*/ 	.word	0x000000ff
        /*0304*/ 	.word	0x00000108
        /*0308*/ 	.short	0x0100
        /*030a*/ 	.byte	0x04
	.zero		1


	//   ....[32]....
        /*030c*/ 	.word	0x00000960
        /*0310*/ 	.word	0x000000ff
        /*0314*/ 	.word	0x000000f0
        /*0318*/ 	.short	0x0100
        /*031a*/ 	.byte	0x04
	.zero		1


	//   ....[33]....
        /*031c*/ 	.word	0x00000970
        /*0320*/ 	.word	0x000000ff
        /*0324*/ 	.word	0x00000110
        /*0328*/ 	.short	0x0100
        /*032a*/ 	.byte	0x04
	.zero		1


	//   ....[34]....
        /*032c*/ 	.word	0x00000980
        /*0330*/ 	.word	0x000000ff
        /*0334*/ 	.word	0x000000f8
        /*0338*/ 	.short	0x0100
        /*033a*/ 	.byte	0x04
	.zero		1


	//   ....[35]....
        /*033c*/ 	.word	0x00000990
        /*0340*/ 	.word	0x000000ff
        /*0344*/ 	.word	0x00000118
        /*0348*/ 	.short	0x0100
        /*034a*/ 	.byte	0x04
	.zero		1


	//   ....[36]....
        /*034c*/ 	.word	0x00000a80
        /*0350*/ 	.word	0x000000ff
        /*0354*/ 	.word	0x00000120
        /*0358*/ 	.short	0x0100
        /*035a*/ 	.byte	0x06
	.zero		1


	//   ....[37]....
        /*035c*/ 	.word	0x00000a90
        /*0360*/ 	.word	0x000000ff
        /*0364*/ 	.word	0x00000128
        /*0368*/ 	.short	0x0100
        /*036a*/ 	.byte	0x06
	.zero		1


	//   ....[38]....
        /*036c*/ 	.word	0x00000bd0
        /*0370*/ 	.word	0x000000ff
        /*0374*/ 	.word	0x00000130
        /*0378*/ 	.short	0x0100
        /*037a*/ 	.byte	0x06
	.zero		1


	//   ....[39]....
        /*037c*/ 	.word	0x00000be0
        /*0380*/ 	.word	0x000000ff
        /*0384*/ 	.word	0x00000140
        /*0388*/ 	.short	0x0100
        /*038a*/ 	.byte	0x06
	.zero		1


	//   ....[40]....
        /*038c*/ 	.word	0x00000bf0
        /*0390*/ 	.word	0x000000ff
        /*0394*/ 	.word	0x00000138
        /*0398*/ 	.short	0x0100
        /*039a*/ 	.byte	0x06
	.zero		1


	//   ....[41]....
        /*039c*/ 	.word	0x00000c00
        /*03a0*/ 	.word	0x000000ff
        /*03a4*/ 	.word	0x00000148
        /*03a8*/ 	.short	0x0100
        /*03aa*/ 	.byte	0x06
	.zero		1


	//   ....[42]....
        /*03ac*/ 	.word	0x00000d30
        /*03b0*/ 	.word	0x000000ff
        /*03b4*/ 	.word	0x00000150
        /*03b8*/ 	.short	0x0100
        /*03ba*/ 	.byte	0x04
	.zero		1


	//   ....[43]....
        /*03bc*/ 	.word	0x00000d40
        /*03c0*/ 	.word	0x000000ff
        /*03c4*/ 	.word	0x00000160
        /*03c8*/ 	.short	0x0100
        /*03ca*/ 	.byte	0x04
	.zero		1


	//   ....[44]....
        /*03cc*/ 	.word	0x00000d50
        /*03d0*/ 	.word	0x000000ff
        /*03d4*/ 	.word	0x00000158
        /*03d8*/ 	.short	0x0100
        /*03da*/ 	.byte	0x04
	.zero		1


	//   ....[45]....
        /*03dc*/ 	.word	0x00000d60
        /*03e0*/ 	.word	0x000000ff
        /*03e4*/ 	.word	0x00000168
        /*03e8*/ 	.short	0x0100
        /*03ea*/ 	.byte	0x04
	.zero		1


	//   ....[46]....
        /*03ec*/ 	.word	0x00000e50
        /*03f0*/ 	.word	0x000000ff
        /*03f4*/ 	.word	0x00000170
        /*03f8*/ 	.short	0x0100
        /*03fa*/ 	.byte	0x04
	.zero		1


	//   ....[47]....
        /*03fc*/ 	.word	0x00000e60
        /*0400*/ 	.word	0x000000ff
        /*0404*/ 	.word	0x00000180
        /*0408*/ 	.short	0x0100
        /*040a*/ 	.byte	0x04
	.zero		1


	//   ....[48]....
        /*040c*/ 	.word	0x00000e70
        /*0410*/ 	.word	0x000000ff
        /*0414*/ 	.word	0x00000178
        /*0418*/ 	.short	0x0100
        /*041a*/ 	.byte	0x04
	.zero		1


	//   ....[49]....
        /*041c*/ 	.word	0x00000e80
        /*0420*/ 	.word	0x000000ff
        /*0424*/ 	.word	0x00000188
        /*0428*/ 	.short	0x0100
        /*042a*/ 	.byte	0x04
	.zero		1


	//   ....[50]....
        /*042c*/ 	.word	0x000019e0
        /*0430*/ 	.word	0x00000000
        /*0434*/ 	.word	0x00000180
        /*0438*/ 	.short	0x010a
        /*043a*/ 	.byte	0xff
	.zero		1


	//   ....[51]....
        /*043c*/ 	.word	0x00001a00
        /*0440*/ 	.word	0x00000000
        /*0444*/ 	.word	0x00000170
        /*0448*/ 	.short	0x0101
        /*044a*/ 	.byte	0xff
	.zero		1


	//   ....[52]....
        /*044c*/ 	.word	0x00001ac0
        /*0450*/ 	.word	0x000000ff
        /*0454*/ 	.word	0x00000070
        /*0458*/ 	.short	0x010a
        /*045a*/ 	.byte	0x04
	.zero		1


	//   ....[53]....
        /*045c*/ 	.word	0x00001b40
        /*0460*/ 	.word	0x000000ff
        /*0464*/ 	.word	0x00000070
        /*0468*/ 	.short	0x010a
        /*046a*/ 	.byte	0x21
	.zero		1


	//   ....[54]....
        /*046c*/ 	.word	0x00001cd0
        /*0470*/ 	.word	0x000000ff
        /*0474*/ 	.word	0x00000070
        /*0478*/ 	.short	0x010a
        /*047a*/ 	.byte	0x08
	.zero		1


	//   ....[55]....
        /*047c*/ 	.word	0x00001df0
        /*0480*/ 	.word	0x000000ff
        /*0484*/ 	.word	0x00000128
        /*0488*/ 	.short	0x0101
        /*048a*/ 	.byte	0x07
	.zero		1


	//   ....[56]....
        /*048c*/ 	.word	0x00001e10
        /*0490*/ 	.word	0x000000ff
        /*0494*/ 	.word	0x00000070
        /*0498*/ 	.short	0x010a
        /*049a*/ 	.byte	0x04
	.zero		1


	//   ....[57]....
        /*049c*/ 	.word	0x00001e90
        /*04a0*/ 	.word	0x000000ff
        /*04a4*/ 	.word	0x00000070
        /*04a8*/ 	.short	0x010a
        /*04aa*/ 	.byte	0x11
	.zero		1


	//   ....[58]....
        /*04ac*/ 	.word	0x00002020
        /*04b0*/ 	.word	0x000000ff
        /*04b4*/ 	.word	0x00000070
        /*04b8*/ 	.short	0x010a
        /*04ba*/ 	.byte	0x06
	.zero		1


	//   ....[59]....
        /*04bc*/ 	.word	0x00002160
        /*04c0*/ 	.word	0x00000003
        /*04c4*/ 	.word	0x00000130
        /*04c8*/ 	.short	0x010a
        /*04ca*/ 	.byte	0xff
	.zero		1


	//   ....[60]....
        /*04cc*/ 	.word	0x000022b0
        /*04d0*/ 	.word	0x00000000
        /*04d4*/ 	.word	0x00000000
        /*04d8*/ 	.short	0x0101
        /*04da*/ 	.byte	0xff
	.zero		1


	//   ....[61]....
        /*04dc*/ 	.word	0x00002860
        /*04e0*/ 	.word	0x000000ff
        /*04e4*/ 	.word	0x00000000
        /*04e8*/ 	.short	0x010a
        /*04ea*/ 	.byte	0x04
	.zero		1


	//   ....[62]....
        /*04ec*/ 	.word	0x000028f0
        /*04f0*/ 	.word	0x000000ff
        /*04f4*/ 	.word	0x00000000
        /*04f8*/ 	.short	0x010a
        /*04fa*/ 	.byte	0x05
	.zero		1


	//   ....[63]....
        /*04fc*/ 	.word	0x00002980
        /*0500*/ 	.word	0x000000ff
        /*0504*/ 	.word	0x00000000
        /*0508*/ 	.short	0x010a
        /*050a*/ 	.byte	0x05
	.zero		1


	//   ....[64]....
        /*050c*/ 	.word	0x00002a10
        /*0510*/ 	.word	0x000000ff
        /*0514*/ 	.word	0x00000000
        /*0518*/ 	.short	0x010a
        /*051a*/ 	.byte	0x05
	.zero		1


	//   ....[65]....
        /*051c*/ 	.word	0x00002aa0
        /*0520*/ 	.word	0x000000ff
        /*0524*/ 	.word	0x00000000
        /*0528*/ 	.short	0x010a
        /*052a*/ 	.byte	0x05
	.zero		1


	//   ....[66]....
        /*052c*/ 	.word	0x00002b30
        /*0530*/ 	.word	0x000000ff
        /*0534*/ 	.word	0x00000000
        /*0538*/ 	.short	0x010a
        /*053a*/ 	.byte	0x05
	.zero		1


	//   ....[67]....
        /*053c*/ 	.word	0x00002bc0
        /*0540*/ 	.word	0x000000ff
        /*0544*/ 	.word	0x00000000
        /*0548*/ 	.short	0x010a
        /*054a*/ 	.byte	0x05
	.zero		1


	//   ....[68]....
        /*054c*/ 	.word	0x00002c50
        /*0550*/ 	.word	0x000000ff
        /*0554*/ 	.word	0x00000000
        /*0558*/ 	.short	0x010a
        /*055a*/ 	.byte	0x05
	.zero		1


	//   ....[69]....
        /*055c*/ 	.word	0x00002ce0
        /*0560*/ 	.word	0x000000ff
        /*0564*/ 	.word	0x00000000
        /*0568*/ 	.short	0x010a
        /*056a*/ 	.byte	0x05
	.zero		1


	//   ....[70]....
        /*056c*/ 	.word	0x00002d70
        /*0570*/ 	.word	0x000000ff
        /*0574*/ 	.word	0x00000000
        /*0578*/ 	.short	0x010a
        /*057a*/ 	.byte	0x05
	.zero		1


	//   ....[71]....
        /*057c*/ 	.word	0x00002e00
        /*0580*/ 	.word	0x000000ff
        /*0584*/ 	.word	0x00000000
        /*0588*/ 	.short	0x010a
        /*058a*/ 	.byte	0x05
	.zero		1


	//   ....[72]....
        /*058c*/ 	.word	0x00002e90
        /*0590*/ 	.word	0x000000ff
        /*0594*/ 	.word	0x00000000
        /*0598*/ 	.short	0x010a
        /*059a*/ 	.byte	0x05
	.zero		1


	//   ....[73]....
        /*059c*/ 	.word	0x00002f20
        /*05a0*/ 	.word	0x000000ff
        /*05a4*/ 	.word	0x00000000
        /*05a8*/ 	.short	0x010a
        /*05aa*/ 	.byte	0x05
	.zero		1


	//   ....[74]....
        /*05ac*/ 	.word	0x00002fc0
        /*05b0*/ 	.word	0x00000000
        /*05b4*/ 	.word	0x00000000
        /*05b8*/ 	.short	0x010a
        /*05ba*/ 	.byte	0xff
	.zero		1


	//   ....[75]....
        /*05bc*/ 	.word	0x00003100
        /*05c0*/ 	.word	0x00000002
        /*05c4*/ 	.word	0x00000170
        /*05c8*/ 	.short	0x010a
        /*05ca*/ 	.byte	0xff
	.zero		1


	//   ....[76]....
        /*05cc*/ 	.word	0x00003160
        /*05d0*/ 	.word	0x00000004
        /*05d4*/ 	.word	0x00000000
        /*05d8*/ 	.short	0x0101
        /*05da*/ 	.byte	0xff
	.zero		1


	//   ....[77]....
        /*05dc*/ 	.word	0x00003180
        /*05e0*/ 	.word	0x000000ff
        /*05e4*/ 	.word	0x00000140
        /*05e8*/ 	.short	0x010a
        /*05ea*/ 	.byte	0x04
	.zero		1


	//   ....[78]....
        /*05ec*/ 	.word	0x000032a0
        /*05f0*/ 	.word	0x00000002
        /*05f4*/ 	.word	0x00000130
        /*05f8*/ 	.short	0x010a
        /*05fa*/ 	.byte	0xff
	.zero		1


	//   ....[79]....
        /*05fc*/ 	.word	0x000033b0
        /*0600*/ 	.word	0x00000002
        /*0604*/ 	.word	0x00000000
        /*0608*/ 	.short	0x0101
        /*060a*/ 	.byte	0xff
	.zero		1


	//   ....[80]....
        /*060c*/ 	.word	0x00003440
        /*0610*/ 	.word	0x000000ff
        /*0614*/ 	.word	0x00000140
        /*0618*/ 	.short	0x0106
        /*061a*/ 	.byte	0x04
	.zero		1


	//   ....[81]....
        /*061c*/ 	.word	0x00003460
        /*0620*/ 	.word	0x000000ff
        /*0624*/ 	.word	0x00000140
        /*0628*/ 	.short	0x010a
        /*062a*/ 	.byte	0x04
	.zero		1


	//   ....[82]....
        /*062c*/ 	.word	0x000034f0
        /*0630*/ 	.word	0x000000ff
        /*0634*/ 	.word	0x00000140
        /*0638*/ 	.short	0x0106
        /*063a*/ 	.byte	0x07
	.zero		1


	//   ....[83]....
        /*063c*/ 	.word	0x00003530
        /*0640*/ 	.word	0x00000000
        /*0644*/ 	.word	0x00000140
        /*0648*/ 	.short	0x010a
        /*064a*/ 	.byte	0xff
	.zero		1


	//   ....[84]....
        /*064c*/ 	.word	0x00003a30
        /*0650*/ 	.word	0x00000000
        /*0654*/ 	.word	0x00000130
        /*0658*/ 	.short	0x010a
        /*065a*/ 	.byte	0xff
	.zero		1


	//   ....[85]....
        /*065c*/ 	.word	0x00003b30
        /*0660*/ 	.word	0x00000003
        /*0664*/ 	.word	0x00000000
        /*0668*/ 	.short	0x0101
        /*066a*/ 	.byte	0xff
	.zero		1


	//   ....[86]....
        /*066c*/ 	.word	0x00003b40
        /*0670*/ 	.word	0x000000ff
        /*0674*/ 	.word	0x00000000
        /*0678*/ 	.short	0x010a
        /*067a*/ 	.byte	0x04
	.zero		1


	//   ....[87]....
        /*067c*/ 	.word	0x00003b60
        /*0680*/ 	.word	0x000000ff
        /*0684*/ 	.word	0x00000160
        /*0688*/ 	.short	0x010a
        /*068a*/ 	.byte	0x12
	.zero		1


	//   ....[88]....
        /*068c*/ 	.word	0x00003c40
        /*0690*/ 	.word	0x000000ff
        /*0694*/ 	.word	0x00000000
        /*0698*/ 	.short	0x010a
        /*069a*/ 	.byte	0x06
	.zero		1


	//   ....[89]....
        /*069c*/ 	.word	0x00003d40
        /*06a0*/ 	.word	0x000000ff
        /*06a4*/ 	.word	0x00000000
        /*06a8*/ 	.short	0x010a
        /*06aa*/ 	.byte	0x04
	.zero		1


	//   ....[90]....
        /*06ac*/ 	.word	0x00003f20
        /*06b0*/ 	.word	0x000000ff
        /*06b4*/ 	.word	0x00000000
        /*06b8*/ 	.short	0x010a
        /*06ba*/ 	.byte	0x04
	.zero		1


	//   ....[91]....
        /*06bc*/ 	.word	0x00003fb0
        /*06c0*/ 	.word	0x000000ff
        /*06c4*/ 	.word	0x00000000
        /*06c8*/ 	.short	0x010a
        /*06ca*/ 	.byte	0x04
	.zero		1


	//   ....[92]....
        /*06cc*/ 	.word	0x000044c0
        /*06d0*/ 	.word	0x0000000c
        /*06d4*/ 	.word	0x00000130
        /*06d8*/ 	.short	0x010a
        /*06da*/ 	.byte	0xff
	.zero		1


	//   ....[93]....
        /*06dc*/ 	.word	0x00004630
        /*06e0*/ 	.word	0x00000000
        /*06e4*/ 	.word	0x00000000
        /*06e8*/ 	.short	0x0101
        /*06ea*/ 	.byte	0xff
	.zero		1


	//   ....[94]....
        /*06ec*/ 	.word	0x00004ac0
        /*06f0*/ 	.word	0x000000ff
        /*06f4*/ 	.word	0x00000128
        /*06f8*/ 	.short	0x010a
        /*06fa*/ 	.byte	0x15
	.zero		1


	//   ....[95]....
        /*06fc*/ 	.word	0x00004c40
        /*0700*/ 	.word	0x000000ff
        /*0704*/ 	.word	0x00000100
        /*0708*/ 	.short	0x010a
        /*070a*/ 	.byte	0x15
	.zero		1


	//   ....[96]....
        /*070c*/ 	.word	0x00004db0
        /*0710*/ 	.word	0x000000ff
        /*0714*/ 	.word	0x000000e0
        /*0718*/ 	.short	0x010b
        /*071a*/ 	.byte	0x15
	.zero		1


	//   ....[97]....
        /*071c*/ 	.word	0x00004dc0
        /*0720*/ 	.word	0x000000ff
        /*0724*/ 	.word	0x00000000
        /*0728*/ 	.short	0x0101
        /*072a*/ 	.byte	0x28
	.zero		1


	//   ....[98]....
        /*072c*/ 	.word	0x00004dd0
        /*0730*/ 	.word	0x000000ff
        /*0734*/ 	.word	0x00000108
        /*0738*/ 	.short	0x010a
        /*073a*/ 	.byte	0x15
	.zero		1


	//   ....[99]....
        /*073c*/ 	.word	0x00004f20
        /*0740*/ 	.word	0x000000ff
        /*0744*/ 	.word	0x000000e8
        /*0748*/ 	.short	0x010b
        /*074a*/ 	.byte	0x15
	.zero		1


	//   ....[100]....
        /*074c*/ 	.word	0x00004f30
        /*0750*/ 	.word	0x000000ff
        /*0754*/ 	.word	0x00000000
        /*0758*/ 	.short	0x0101
        /*075a*/ 	.byte	0x27
	.zero		1


	//   ....[101]....
        /*075c*/ 	.word	0x00004f40
        /*0760*/ 	.word	0x000000ff
        /*0764*/ 	.word	0x00000110
        /*0768*/ 	.short	0x010a
        /*076a*/ 	.byte	0x15
	.zero		1


	//   ....[102]....
        /*076c*/ 	.word	0x00005080
        /*0770*/ 	.word	0x000000ff
        /*0774*/ 	.word	0x000000f0
        /*0778*/ 	.short	0x010b
        /*077a*/ 	.byte	0x15
	.zero		1


	//   ....[103]....
        /*077c*/ 	.word	0x00005090
        /*0780*/ 	.word	0x000000ff
        /*0784*/ 	.word	0x00000000
        /*0788*/ 	.short	0x0101
        /*078a*/ 	.byte	0x26
	.zero		1


	//   ....[104]....
        /*078c*/ 	.word	0x000050a0
        /*0790*/ 	.word	0x000000ff
        /*0794*/ 	.word	0x00000118
        /*0798*/ 	.short	0x010a
        /*079a*/ 	.byte	0x15
	.zero		1


	//   ....[105]....
        /*079c*/ 	.word	0x00005290
        /*07a0*/ 	.word	0x000000ff
        /*07a4*/ 	.word	0x000000f8
        /*07a8*/ 	.short	0x010b
        /*07aa*/ 	.byte	0x15
	.zero		1


	//   ....[106]....
        /*07ac*/ 	.word	0x000052a0
        /*07b0*/ 	.word	0x000000ff
        /*07b4*/ 	.word	0x00000000
        /*07b8*/ 	.short	0x0101
        /*07ba*/ 	.byte	0x25
	.zero		1


	//   ....[107]....
        /*07bc*/ 	.word	0x000052d0
        /*07c0*/ 	.word	0x000000ff
        /*07c4*/ 	.word	0x00000100
        /*07c8*/ 	.short	0x010a
        /*07ca*/ 	.byte	0x15
	.zero		1


	//   ....[108]....
        /*07cc*/ 	.word	0x000052f0
        /*07d0*/ 	.word	0x000000ff
        /*07d4*/ 	.word	0x00000108
        /*07d8*/ 	.short	0x010a
        /*07da*/ 	.byte	0x15
	.zero		1


	//   ....[109]....
        /*07dc*/ 	.word	0x00005310
        /*07e0*/ 	.word	0x000000ff
        /*07e4*/ 	.word	0x00000110
        /*07e8*/ 	.short	0x010a
        /*07ea*/ 	.byte	0x15
	.zero		1


	//   ....[110]....
        /*07ec*/ 	.word	0x00005350
        /*07f0*/ 	.word	0x00000000
        /*07f4*/ 	.word	0x00000118
        /*07f8*/ 	.short	0x010a
        /*07fa*/ 	.byte	0xff
	.zero		1


	//   ....[111]....
        /*07fc*/ 	.word	0x00005690
        /*0800*/ 	.word	0x00000003
        /*0804*/ 	.word	0x00000130
        /*0808*/ 	.short	0x010a
        /*080a*/ 	.byte	0xff
	.zero		1


	//   ....[112]....
        /*080c*/ 	.word	0x00005810
        /*0810*/ 	.word	0x00000000
        /*0814*/ 	.word	0x00000000
        /*0818*/ 	.short	0x0101
        /*081a*/ 	.byte	0xff
	.zero		1


	//   ....[113]....
        /*081c*/ 	.word	0x00006370
        /*0820*/ 	.word	0x00000003
        /*0824*/ 	.word	0x000000e0
        /*0828*/ 	.short	0x010a
        /*082a*/ 	.byte	0xff
	.zero		1


	//   ....[114]....
        /*082c*/ 	.word	0x000063b0
        /*0830*/ 	.word	0x000000b1
        /*0834*/ 	.word	0x00000150
        /*0838*/ 	.short	0x010a
        /*083a*/ 	.byte	0xff
	.zero		1


	//   ....[115]....
        /*083c*/ 	.word	0x000064f0
        /*0840*/ 	.word	0x00000003
        /*0844*/ 	.word	0x000000e0
        /*0848*/ 	.short	0x010a
        /*084a*/ 	.byte	0xff
	.zero		1


	//   ....[116]....
        /*084c*/ 	.word	0x00006620
        /*0850*/ 	.word	0x00000000
        /*0854*/ 	.word	0x00000000
        /*0858*/ 	.short	0x0101
        /*085a*/ 	.byte	0xff
	.zero		1


	//   ....[117]....
        /*085c*/ 	.word	0x000066a0
        /*0860*/ 	.word	0x000000b1
        /*0864*/ 	.word	0x00000150
        /*0868*/ 	.short	0x010a
        /*086a*/ 	.byte	0xff
	.zero		1


	//   ....[118]....
        /*086c*/ 	.word	0x00007a50
        /*0870*/ 	.word	0x000000be
        /*0874*/ 	.word	0x000000e0
        /*0878*/ 	.short	0x010a
        /*087a*/ 	.byte	0xff
	.zero		1


	//   ....[119]....
        /*087c*/ 	.word	0x00007b30
        /*0880*/ 	.word	0x000000be
        /*0884*/ 	.word	0x000000e0
        /*0888*/ 	.short	0x010a
        /*088a*/ 	.byte	0xff
	.zero		1


	//   ....[120]....
        /*088c*/ 	.word	0x00007c60
        /*0890*/ 	.word	0x00000000
        /*0894*/ 	.word	0x00000000
        /*0898*/ 	.short	0x0101
        /*089a*/ 	.byte	0xff
	.zero		1


	//   ....[121]....
        /*089c*/ 	.word	0x00009000
        /*08a0*/ 	.word	0x00000000
        /*08a4*/ 	.word	0x000000e0
        /*08a8*/ 	.short	0x010a
        /*08aa*/ 	.byte	0xff
	.zero		1


	//   ....[122]....
        /*08ac*/ 	.word	0x000090e0
        /*08b0*/ 	.word	0x00000000
        /*08b4*/ 	.word	0x000000e0
        /*08b8*/ 	.short	0x010a
        /*08ba*/ 	.byte	0xff
	.zero		1


	//   ....[123]....
        /*08bc*/ 	.word	0x00009230
        /*08c0*/ 	.word	0x00000002
        /*08c4*/ 	.word	0x00000000
        /*08c8*/ 	.short	0x0101
        /*08ca*/ 	.byte	0xff
	.zero		1


	//   ....[124]....
        /*08cc*/ 	.word	0x0000a5e0
        /*08d0*/ 	.word	0x00000000
        /*08d4*/ 	.word	0x000000e0
        /*08d8*/ 	.short	0x010a
        /*08da*/ 	.byte	0xff
	.zero		1


	//   ....[125]....
        /*08dc*/ 	.word	0x0000a6c0
        /*08e0*/ 	.word	0x00000000
        /*08e4*/ 	.word	0x000000e0
        /*08e8*/ 	.short	0x010a
        /*08ea*/ 	.byte	0xff
	.zero		1


	//   ....[126]....
        /*08ec*/ 	.word	0x0000a810
        /*08f0*/ 	.word	0x00000002
        /*08f4*/ 	.word	0x00000000
        /*08f8*/ 	.short	0x0101
        /*08fa*/ 	.byte	0xff
	.zero		1


	//   ....[127]....
        /*08fc*/ 	.word	0x0000ae10
        /*0900*/ 	.word	0x000000ff
        /*0904*/ 	.word	0x00000000
        /*0908*/ 	.short	0x0101
        /*090a*/ 	.byte	0x04
	.zero		1


	//   ....[128]....
        /*090c*/ 	.word	0x0000bca0
        /*0910*/ 	.word	0x00000000
        /*0914*/ 	.word	0x00000180
        /*0918*/ 	.short	0x010a
        /*091a*/ 	.byte	0xff
	.zero		1


	//   ....[129]....
        /*091c*/ 	.word	0x0000bd00
        /*0920*/ 	.word	0x00000000
        /*0924*/ 	.word	0x00000070
        /*0928*/ 	.short	0x010a
        /*092a*/ 	.byte	0xff
	.zero		1


	//   ....[130]....
        /*092c*/ 	.word	0x0000bd60
        /*0930*/ 	.word	0x00000000
        /*0934*/ 	.word	0x00000070
        /*0938*/ 	.short	0x010a
        /*093a*/ 	.byte	0xff
	.zero		1


	//   ....[131]....
        /*093c*/ 	.word	0x0000bdb0
        /*0940*/ 	.word	0x00000003
        /*0944*/ 	.word	0x00000130
        /*0948*/ 	.short	0x010a
        /*094a*/ 	.byte	0xff
	.zero		1


	//   ....[132]....
        /*094c*/ 	.word	0x0000be10
        /*0950*/ 	.word	0x00000000
        /*0954*/ 	.word	0x00000000
        /*0958*/ 	.short	0x010a
        /*095a*/ 	.byte	0xff
	.zero		1


	//   ....[133]....
        /*095c*/ 	.word	0x0000be70
        /*0960*/ 	.word	0x00000000
        /*0964*/ 	.word	0x00000000
        /*0968*/ 	.short	0x010a
        /*096a*/ 	.byte	0xff
	.zero		1


	//   ....[134]....
        /*096c*/ 	.word	0x0000bed0
        /*0970*/ 	.word	0x00000000
        /*0974*/ 	.word	0x00000000
        /*0978*/ 	.short	0x010a
        /*097a*/ 	.byte	0xff
	.zero		1


	//   ....[135]....
        /*097c*/ 	.word	0x0000bf30
        /*0980*/ 	.word	0x00000000
        /*0984*/ 	.word	0x00000000
        /*0988*/ 	.short	0x010a
        /*098a*/ 	.byte	0xff
	.zero		1


	//   ....[136]....
        /*098c*/ 	.word	0x0000bf90
        /*0990*/ 	.word	0x00000000
        /*0994*/ 	.word	0x00000000
        /*0998*/ 	.short	0x010a
        /*099a*/ 	.byte	0xff
	.zero		1


	//   ....[137]....
        /*099c*/ 	.word	0x0000bff0
        /*09a0*/ 	.word	0x00000000
        /*09a4*/ 	.word	0x00000000
        /*09a8*/ 	.short	0x010a
        /*09aa*/ 	.byte	0xff
	.zero		1


	//   ....[138]....
        /*09ac*/ 	.word	0x0000c050
        /*09b0*/ 	.word	0x00000000
        /*09b4*/ 	.word	0x00000000
        /*09b8*/ 	.short	0x010a
        /*09ba*/ 	.byte	0xff
	.zero		1


	//   ....[139]....
        /*09bc*/ 	.word	0x0000c0b0
        /*09c0*/ 	.word	0x00000000
        /*09c4*/ 	.word	0x00000000
        /*09c8*/ 	.short	0x010a
        /*09ca*/ 	.byte	0xff
	.zero		1


	//   ....[140]....
        /*09cc*/ 	.word	0x0000c110
        /*09d0*/ 	.word	0x00000000
        /*09d4*/ 	.word	0x00000000
        /*09d8*/ 	.short	0x010a
        /*09da*/ 	.byte	0xff
	.zero		1


	//   ....[141]....
        /*09dc*/ 	.word	0x0000c170
        /*09e0*/ 	.word	0x00000000
        /*09e4*/ 	.word	0x00000000
        /*09e8*/ 	.short	0x010a
        /*09ea*/ 	.byte	0xff
	.zero		1


	//   ....[142]....
        /*09ec*/ 	.word	0x0000c1d0
        /*09f0*/ 	.word	0x00000000
        /*09f4*/ 	.word	0x00000000
        /*09f8*/ 	.short	0x010a
        /*09fa*/ 	.byte	0xff
	.zero		1


	//   ....[143]....
        /*09fc*/ 	.word	0x0000c230
        /*0a00*/ 	.word	0x00000000
        /*0a04*/ 	.word	0x00000000
        /*0a08*/ 	.short	0x010a
        /*0a0a*/ 	.byte	0xff
	.zero		1


	//   ....[144]....
        /*0a0c*/ 	.word	0x0000c290
        /*0a10*/ 	.word	0x00000000
        /*0a14*/ 	.word	0x00000000
        /*0a18*/ 	.short	0x010a
        /*0a1a*/ 	.byte	0xff
	.zero		1


	//   ....[145]....
        /*0a1c*/ 	.word	0x0000c2e0
        /*0a20*/ 	.word	0x00000002
        /*0a24*/ 	.word	0x00000170
        /*0a28*/ 	.short	0x010a
        /*0a2a*/ 	.byte	0xff
	.zero		1


	//   ....[146]....
        /*0a2c*/ 	.word	0x0000c340
        /*0a30*/ 	.word	0x00000002
        /*0a34*/ 	.word	0x00000140
        /*0a38*/ 	.short	0x010a
        /*0a3a*/ 	.byte	0xff
	.zero		1


	//   ....[147]....
        /*0a3c*/ 	.word	0x0000c390
        /*0a40*/ 	.word	0x00000002
        /*0a44*/ 	.word	0x00000130
        /*0a48*/ 	.short	0x010a
        /*0a4a*/ 	.byte	0xff
	.zero		1


	//   ....[148]....
        /*0a4c*/ 	.word	0x0000c3f0
        /*0a50*/ 	.word	0x00000000
        /*0a54*/ 	.word	0x00000140
        /*0a58*/ 	.short	0x010a
        /*0a5a*/ 	.byte	0xff
	.zero		1


	//   ....[149]....
        /*0a5c*/ 	.word	0x0000c440
        /*0a60*/ 	.word	0x00000000
        /*0a64*/ 	.word	0x00000130
        /*0a68*/ 	.short	0x010a
        /*0a6a*/ 	.byte	0xff
	.zero		1


	//   ....[150]....
        /*0a6c*/ 	.word	0x0000c4a0
        /*0a70*/ 	.word	0x00000003
        /*0a74*/ 	.word	0x00000160
        /*0a78*/ 	.short	0x010a
        /*0a7a*/ 	.byte	0xff
	.zero		1


	//   ....[151]....
        /*0a7c*/ 	.word	0x0000c500
        /*0a80*/ 	.word	0x00000000
        /*0a84*/ 	.word	0x00000000
        /*0a88*/ 	.short	0x010a
        /*0a8a*/ 	.byte	0xff
	.zero		1


	//   ....[152]....
        /*0a8c*/ 	.word	0x0000c560
        /*0a90*/ 	.word	0x00000000
        /*0a94*/ 	.word	0x00000000
        /*0a98*/ 	.short	0x010a
        /*0a9a*/ 	.byte	0xff
	.zero		1


	//   ....[153]....
        /*0a9c*/ 	.word	0x0000c5c0
        /*0aa0*/ 	.word	0x00000000
        /*0aa4*/ 	.word	0x00000000
        /*0aa8*/ 	.short	0x010a
        /*0aaa*/ 	.byte	0xff
	.zero		1


	//   ....[154]....
        /*0aac*/ 	.word	0x0000c610
        /*0ab0*/ 	.word	0x0000000c
        /*0ab4*/ 	.word	0x00000130
        /*0ab8*/ 	.short	0x010a
        /*0aba*/ 	.byte	0xff
	.zero		1


	//   ....[155]....
        /*0abc*/ 	.word	0x0000c670
        /*0ac0*/ 	.word	0x00000000
        /*0ac4*/ 	.word	0x00000128
        /*0ac8*/ 	.short	0x010a
        /*0aca*/ 	.byte	0xff
	.zero		1


	//   ....[156]....
        /*0acc*/ 	.word	0x0000c6d0
        /*0ad0*/ 	.word	0x00000000
        /*0ad4*/ 	.word	0x00000100
        /*0ad8*/ 	.short	0x010a
        /*0ada*/ 	.byte	0xff
	.zero		1


	//   ....[157]....
        /*0adc*/ 	.word	0x0000c730
        /*0ae0*/ 	.word	0x00000000
        /*0ae4*/ 	.word	0x00000108
        /*0ae8*/ 	.short	0x010a
        /*0aea*/ 	.byte	0xff
	.zero		1


	//   ....[158]....
        /*0aec*/ 	.word	0x0000c790
        /*0af0*/ 	.word	0x00000000
        /*0af4*/ 	.word	0x00000110
        /*0af8*/ 	.short	0x010a
        /*0afa*/ 	.byte	0xff
	.zero		1


	//   ....[159]....
        /*0afc*/ 	.word	0x0000c7f0
        /*0b00*/ 	.word	0x00000000
        /*0b04*/ 	.word	0x00000118
        /*0b08*/ 	.short	0x010a
        /*0b0a*/ 	.byte	0xff
	.zero		1


	//   ....[160]....
        /*0b0c*/ 	.word	0x0000c850
        /*0b10*/ 	.word	0x00000000
        /*0b14*/ 	.word	0x00000100
        /*0b18*/ 	.short	0x010a
        /*0b1a*/ 	.byte	0xff
	.zero		1


	//   ....[161]....
        /*0b1c*/ 	.word	0x0000c8b0
        /*0b20*/ 	.word	0x00000000
        /*0b24*/ 	.word	0x00000108
        /*0b28*/ 	.short	0x010a
        /*0b2a*/ 	.byte	0xff
	.zero		1


	//   ....[162]....
        /*0b2c*/ 	.word	0x0000c910
        /*0b30*/ 	.word	0x00000000
        /*0b34*/ 	.word	0x00000110
        /*0b38*/ 	.short	0x010a
        /*0b3a*/ 	.byte	0xff
	.zero		1


	//   ....[163]....
        /*0b3c*/ 	.word	0x0000c960
        /*0b40*/ 	.word	0x00000003
        /*0b44*/ 	.word	0x00000130
        /*0b48*/ 	.short	0x010a
        /*0b4a*/ 	.byte	0xff
	.zero		1


	//   ....[164]....
        /*0b4c*/ 	.word	0x0000c9b0
        /*0b50*/ 	.word	0x00000003
        /*0b54*/ 	.word	0x000000e0
        /*0b58*/ 	.short	0x010a
        /*0b5a*/ 	.byte	0xff
	.zero		1


	//   ....[165]....
        /*0b5c*/ 	.word	0x0000ca00
        /*0b60*/ 	.word	0x000000b1
        /*0b64*/ 	.word	0x00000150
        /*0b68*/ 	.short	0x010a
        /*0b6a*/ 	.byte	0xff
	.zero		1


	//   ....[166]....
        /*0b6c*/ 	.word	0x0000ca50
        /*0b70*/ 	.word	0x000000be
        /*0b74*/ 	.word	0x000000e0
        /*0b78*/ 	.short	0x010a
        /*0b7a*/ 	.byte	0xff
	.zero		1


	//   ....[167]....
        /*0b7c*/ 	.word	0x0000caa0
        /*0b80*/ 	.word	0x00000000
        /*0b84*/ 	.word	0x000000e0
        /*0b88*/ 	.short	0x010a
        /*0b8a*/ 	.byte	0xff
	.zero		1


	//   ....[168]....
        /*0b8c*/ 	.word	0x0000caf0
        /*0b90*/ 	.word	0x00000000
        /*0b94*/ 	.word	0x000000e0
        /*0b98*/ 	.short	0x010a
        /*0b9a*/ 	.byte	0xff
	.zero		1


	//----- nvinfo : EIATTR_NUM_MBARRIERS
	.align		4
.L_48:
        /*0b9c*/ 	.byte	0x03, 0x38
        /*0b9e*/ 	.short	0x0032


	//----- nvinfo : EIATTR_EXIT_INSTR_OFFSETS
	.align		4
        /*0ba0*/ 	.byte	0x04, 0x1c
        /*0ba2*/ 	.short	(.L_50 - .L_49)


	//   ....[0]....
.L_49:
        /*0ba4*/ 	.word	0x00002ff0


	//   ....[1]....
        /*0ba8*/ 	.word	0x00003500


	//   ....[2]....
        /*0bac*/ 	.word	0x00003560


	//   ....[3]....
        /*0bb0*/ 	.word	0x00004210


	//   ....[4]....
        /*0bb4*/ 	.word	0x00005380


	//   ....[5]....
        /*0bb8*/ 	.word	0x000053c0


	//   ....[6]....
        /*0bbc*/ 	.word	0x0000bc90


	//----- nvinfo : EIATTR_MAX_THREADS
	.align		4
.L_50:
        /*0bc0*/ 	.byte	0x04, 0x05
        /*0bc2*/ 	.short	(.L_52 - .L_51)
.L_51:
        /*0bc4*/ 	.word	0x00000100
        /*0bc8*/ 	.word	0x00000001
        /*0bcc*/ 	.word	0x00000001


	//----- nvinfo : EIATTR_CRS_STACK_SIZE
	.align		4
.L_52:
        /*0bd0*/ 	.byte	0x04, 0x1e
        /*0bd2*/ 	.short	(.L_54 - .L_53)
.L_53:
        /*0bd4*/ 	.word	0x00000000


	//----- nvinfo : EIATTR_CBANK_PARAM_SIZE
	.align		4
.L_54:
        /*0bd8*/ 	.byte	0x03, 0x19
        /*0bda*/ 	.short	0x0800


	//----- nvinfo : EIATTR_PARAM_CBANK
	.align		4
        /*0bdc*/ 	.byte	0x04, 0x0a
        /*0bde*/ 	.short	(.L_56 - .L_55)
	.align		4
.L_55:
        /*0be0*/ 	.word	index@(.nv.constant0._ZN7cutlass13device_kernelINS_4gemm6kernel13GemmUniversalIN4cute5tupleIJiiiiEEENS1_10collective13CollectiveMmaINS1_35MainloopSm100TmaUmmaWarpSpecializedILi14ELi2ELi2ENS5_IJNS4_1CILi1EEENSA_ILi2EEESB_EEEEENS5_IJNSA_ILi128EEENSA_ILi256EEENSA_ILi32EEEEEENS_12float_e5m2_tENS5_IJlSB_lEEESJ_SK_NS4_8TiledMMAINS4_8MMA_AtomIJNS4_10MMA_TraitsINS4_19SM100_MMA_F8F6F4_SSEJSJ_SJ_fSF_SG_NS4_17integral_constantINS4_4UMMA5MajorELSR_0EEESS_NSP_INSQ_7ScaleInELST_0EEESU_EEEEEENS4_6LayoutINS5_IJSB_SB_SB_EEENS5_IJNSA_ILi0EEESZ_SZ_EEEEENS5_IJNS4_10UnderscoreES12_S12_EEEEENS4_23SM90_TMA_LOAD_MULTICASTENS4_14ComposedLayoutINS4_7SwizzleILi1ELi4ELi3EEENS4_18smem_ptr_flag_bitsILi8EEENSX_INS5_IJNSA_ILi8EEESH_EEENS5_IJSH_SB_EEEEEEEvNS4_8identityENS4_13SM90_TMA_LOADES1F_vS1G_EENS_8epilogue10collective18CollectiveEpilogueINS1J_23Sm100TmaWarpSpecializedILi4ELi2ELi64ELb0ELb0EEEJSI_NS5_IJNSX_ISF_SB_EENSX_INSA_ILi64EEESB_EEEEESJ_SK_SJ_SK_NS1J_6fusion15FusionCallbacksIS1N_NS1S_17LinearCombinationISJ_fSJ_fLNS_15FloatRoundStyleE2EEESI_S1R_JEEENS4_5SM1004TMEM4LOAD26SM100_TMEM_LOAD_32dp32b64xES1H_NS16_INS17_ILi2ELi4ELi3EEES1A_NSX_INS5_IJS1B_S1P_EEENS5_IJS1P_SB_EEEEEEENS4_39AutoVectorizingCopyWithAssumedAlignmentILi128EEENS4_14SM90_TMA_STOREES26_S28_S28_EEEvvEEEEvNT_6ParamsE)
        /*0be4*/ 	.short	0x0380
        /*0be6*/ 	.short	0x0800


	//----- nvinfo : EIATTR_SW_WAR
	.align		4
.L_56:
        /*0be8*/ 	.byte	0x04, 0x36
        /*0bea*/ 	.short	(.L_58 - .L_57)
.L_57:
        /*0bec*/ 	.word	0x00000008
.L_58:


//--------------------- .nv.callgraph             --------------------------
	.section	.nv.callgraph,"",@"SHT_CUDA_CALLGRAPH"
	.align	4
	.sectionentsize	8
	.align		4
        /*0000*/ 	.word	0x00000000
	.align		4
        /*0004*/ 	.word	0xffffffff
	.align		4
        /*0008*/ 	.word	index@(_ZN7cutlass13device_kernelINS_4gemm6kernel13GemmUniversalIN4cute5tupleIJiiiiEEENS1_10collective13CollectiveMmaINS1_35MainloopSm100TmaUmmaWarpSpecializedILi14ELi2ELi2ENS5_IJNS4_1CILi1EEENSA_ILi2EEESB_EEEEENS5_IJNSA_ILi128EEENSA_ILi256EEENSA_ILi32EEEEEENS_12float_e5m2_tENS5_IJlSB_lEEESJ_SK_NS4_8TiledMMAINS4_8MMA_AtomIJNS4_10MMA_TraitsINS4_19SM100_MMA_F8F6F4_SSEJSJ_SJ_fSF_SG_NS4_17integral_constantINS4_4UMMA5MajorELSR_0EEESS_NSP_INSQ_7ScaleInELST_0EEESU_EEEEEENS4_6LayoutINS5_IJSB_SB_SB_EEENS5_IJNSA_ILi0EEESZ_SZ_EEEEENS5_IJNS4_10UnderscoreES12_S12_EEEEENS4_23SM90_TMA_LOAD_MULTICASTENS4_14ComposedLayoutINS4_7SwizzleILi1ELi4ELi3EEENS4_18smem_ptr_flag_bitsILi8EEENSX_INS5_IJNSA_ILi8EEESH_EEENS5_IJSH_SB_EEEEEEEvNS4_8identityENS4_13SM90_TMA_LOADES1F_vS1G_EENS_8epilogue10collective18CollectiveEpilogueINS1J_23Sm100TmaWarpSpecializedILi4ELi2ELi64ELb0ELb0EEEJSI_NS5_IJNSX_ISF_SB_EENSX_INSA_ILi64EEESB_EEEEESJ_SK_SJ_SK_NS1J_6fusion15FusionCallbacksIS1N_NS1S_17LinearCombinationISJ_fSJ_fLNS_15FloatRoundStyleE2EEESI_S1R_JEEENS4_5SM1004TMEM4LOAD26SM100_TMEM_LOAD_32dp32b64xES1H_NS16_INS17_ILi2ELi4ELi3EEES1A_NSX_INS5_IJS1B_S1P_EEENS5_IJS1P_SB_EEEEEEENS4_39AutoVectorizingCopyWithAssumedAlignmentILi128EEENS4_14SM90_TMA_STOREES26_S28_S28_EEEvvEEEEvNT_6ParamsE)
	.align		4
        /*000c*/ 	.word	index@(__assertfail)
	.align		4
        /*0010*/ 	.word	0x00000000
	.align		4
        /*0014*/ 	.word	0xfffffffe
	.align		4
        /*0018*/ 	.word	0x00000000
	.align		4
        /*001c*/ 	.word	0xfffffffd
	.align		4
        /*0020*/ 	.word	0x00000000
	.align		4
        /*0024*/ 	.word	0xfffffffc


//--------------------- .nv.constant4             --------------------------
	.section	.nv.constant4,"a",@progbits
	.align	8
	.align		8
.nv.constant4:
        /*0000*/ 	.dword	__assertfail
	.align		8
        /*0008*/ 	.dword	__unnamed_1
	.align		8
        /*0010*/ 	.dword	__unnamed_2
	.align		8
        /*0018*/ 	.dword	__unnamed_3
	.align		8
        /*0020*/ 	.dword	_ZN39_INTERNAL_bd0d44fb_4_k_cu_9449661a_78994cuda3std3__45__cpo5beginE
	.align		8
        /*0028*/ 	.dword	_ZN39_INTERNAL_bd0d44fb_4_k_cu_9449661a_78994cuda3std3__45__cpo3endE
	.align		8
        /*0030*/ 	.dword	_ZN39_INTERNAL_bd0d44fb_4_k_cu_9449661a_78994cuda3std3__45__cpo6cbeginE
	.align		8
        /*0038*/ 	.dword	_ZN39_INTERNAL_bd0d44fb_4_k_cu_9449661a_78994cuda3std3__45__cpo4cendE
	.align		8
        /*0040*/ 	.dword	_ZN39_INTERNAL_bd0d44fb_4_k_cu_9449661a_78994cuda3std3__441_GLOBAL__N__bd0d44fb_4_k_cu_9449661a_78996ignoreE
	.align		8
        /*0048*/ 	.dword	_ZN39_INTERNAL_bd0d44fb_4_k_cu_9449661a_78994cuda3std3__419piecewise_constructE
	.align		8
        /*0050*/ 	.dword	_ZN39_INTERNAL_bd0d44fb_4_k_cu_9449661a_78994cuda3std3__48in_placeE
	.align		8
        /*0058*/ 	.dword	_ZN39_INTERNAL_bd0d44fb_4_k_cu_9449661a_78994cuda3std6ranges3__45__cpo4swapE
	.align		8
        /*0060*/ 	.dword	_ZN39_INTERNAL_bd0d44fb_4_k_cu_9449661a_78994cuda3std6ranges3__45__cpo9iter_moveE
	.align		8
        /*0068*/ 	.dword	_ZN39_INTERNAL_bd0d44fb_4_k_cu_9449661a_78994cute7productE
	.align		8
        /*0070*/ 	.dword	_ZN39_INTERNAL_bd0d44fb_4_k_cu_9449661a_78994cute1_E
	.align		8
        /*0078*/ 	.dword	$str$25
	.align		8
        /*0080*/ 	.dword	$str$26
	.align		8
        /*0088*/ 	.dword	$str$27
	.align		8
        /*0090*/ 	.dword	$str$28


//--------------------- .text._ZN7cutlass13device_kernelINS_4gemm6kernel13GemmUniversalIN4cute5tupleIJiiiiEEENS1_10collective13CollectiveMmaINS1_35MainloopSm100TmaUmmaWarpSpecializedILi14ELi2ELi2ENS5_IJNS4_1CILi1EEENSA_ILi2EEESB_EEEEENS5_IJNSA_ILi128EEENSA_ILi256EEENSA_ILi32EEEEEENS_12float_e5m2_tENS5_IJlSB_lEEESJ_SK_NS4_8TiledMMAINS4_8MMA_AtomIJNS4_10MMA_TraitsINS4_19SM100_MMA_F8F6F4_SSEJSJ_SJ_fSF_SG_NS4_17integral_constantINS4_4UMMA5MajorELSR_0EEESS_NSP_INSQ_7ScaleInELST_0EEESU_EEEEEENS4_6LayoutINS5_IJSB_SB_SB_EEENS5_IJNSA_ILi0EEESZ_SZ_EEEEENS5_IJNS4_10UnderscoreES12_S12_EEEEENS4_23SM90_TMA_LOAD_MULTICASTENS4_14ComposedLayoutINS4_7SwizzleILi1ELi4ELi3EEENS4_18smem_ptr_flag_bitsILi8EEENSX_INS5_IJNSA_ILi8EEESH_EEENS5_IJSH_SB_EEEEEEEvNS4_8identityENS4_13SM90_TMA_LOADES1F_vS1G_EENS_8epilogue10collective18CollectiveEpilogueINS1J_23Sm100TmaWarpSpecializedILi4ELi2ELi64ELb0ELb0EEEJSI_NS5_IJNSX_ISF_SB_EENSX_INSA_ILi64EEESB_EEEEESJ_SK_SJ_SK_NS1J_6fusion15FusionCallbacksIS1N_NS1S_17LinearCombinationISJ_fSJ_fLNS_15FloatRoundStyleE2EEESI_S1R_JEEENS4_5SM1004TMEM4LOAD26SM100_TMEM_LOAD_32dp32b64xES1H_NS16_INS17_ILi2ELi4ELi3EEES1A_NSX_INS5_IJS1B_S1P_EEENS5_IJS1P_SB_EEEEEEENS4_39AutoVectorizingCopyWithAssumedAlignmentILi128EEENS4_14SM90_TMA_STOREES26_S28_S28_EEEvvEEEEvNT_6ParamsE --------------------------
	.section	.text._ZN7cutlass13device_kernelINS_4gemm6kernel13GemmUniversalIN4cute5tupleIJiiiiEEENS1_10collective13CollectiveMmaINS1_35MainloopSm100TmaUmmaWarpSpecializedILi14ELi2ELi2ENS5_IJNS4_1CILi1EEENSA_ILi2EEESB_EEEEENS5_IJNSA_ILi128EEENSA_ILi256EEENSA_ILi32EEEEEENS_12float_e5m2_tENS5_IJlSB_lEEESJ_SK_NS4_8TiledMMAINS4_8MMA_AtomIJNS4_10MMA_TraitsINS4_19SM100_MMA_F8F6F4_SSEJSJ_SJ_fSF_SG_NS4_17integral_constantINS4_4UMMA5MajorELSR_0EEESS_NSP_INSQ_7ScaleInELST_0EEESU_EEEEEENS4_6LayoutINS5_IJSB_SB_SB_EEENS5_IJNSA_ILi0EEESZ_SZ_EEEEENS5_IJNS4_10UnderscoreES12_S12_EEEEENS4_23SM90_TMA_LOAD_MULTICASTENS4_14ComposedLayoutINS4_7SwizzleILi1ELi4ELi3EEENS4_18smem_ptr_flag_bitsILi8EEENSX_INS5_IJNSA_ILi8EEESH_EEENS5_IJSH_SB_EEEEEEEvNS4_8identityENS4_13SM90_TMA_LOADES1F_vS1G_EENS_8epilogue10collective18CollectiveEpilogueINS1J_23Sm100TmaWarpSpecializedILi4ELi2ELi64ELb0ELb0EEEJSI_NS5_IJNSX_ISF_SB_EENSX_INSA_ILi64EEESB_EEEEESJ_SK_SJ_SK_NS1J_6fusion15FusionCallbacksIS1N_NS1S_17LinearCombinationISJ_fSJ_fLNS_15FloatRoundStyleE2EEESI_S1R_JEEENS4_5SM1004TMEM4LOAD26SM100_TMEM_LOAD_32dp32b64xES1H_NS16_INS17_ILi2ELi4ELi3EEES1A_NSX_INS5_IJS1B_S1P_EEENS5_IJS1P_SB_EEEEEEENS4_39AutoVectorizingCopyWithAssumedAlignmentILi128EEENS4_14SM90_TMA_STOREES26_S28_S28_EEEvvEEEEvNT_6ParamsE,"ax",@progbits
	.align	128
.text._ZN7cutlass13device_kernelINS_4gemm6kernel13GemmUniversalIN4cute5tupleIJiiiiEEENS1_10collective13CollectiveMmaINS1_35MainloopSm100TmaUmmaWarpSpecializedILi14ELi2ELi2ENS5_IJNS4_1CILi1EEENSA_ILi2EEESB_EEEEENS5_IJNSA_ILi128EEENSA_ILi256EEENSA_ILi32EEEEEENS_12float_e5m2_tENS5_IJlSB_lEEESJ_SK_NS4_8TiledMMAINS4_8MMA_AtomIJNS4_10MMA_TraitsINS4_19SM100_MMA_F8F6F4_SSEJSJ_SJ_fSF_SG_NS4_17integral_constantINS4_4UMMA5MajorELSR_0EEESS_NSP_INSQ_7ScaleInELST_0EEESU_EEEEEENS4_6LayoutINS5_IJSB_SB_SB_EEENS5_IJNSA_ILi0EEESZ_SZ_EEEEENS5_IJNS4_10UnderscoreES12_S12_EEEEENS4_23SM90_TMA_LOAD_MULTICASTENS4_14ComposedLayoutINS4_7SwizzleILi1ELi4ELi3EEENS4_18smem_ptr_flag_bitsILi8EEENSX_INS5_IJNSA_ILi8EEESH_EEENS5_IJSH_SB_EEEEEEEvNS4_8identityENS4_13SM90_TMA_LOADES1F_vS1G_EENS_8epilogue10collective18CollectiveEpilogueINS1J_23Sm100TmaWarpSpecializedILi4ELi2ELi64ELb0ELb0EEEJSI_NS5_IJNSX_ISF_SB_EENSX_INSA_ILi64EEESB_EEEEESJ_SK_SJ_SK_NS1J_6fusion15FusionCallbacksIS1N_NS1S_17LinearCombinationISJ_fSJ_fLNS_15FloatRoundStyleE2EEESI_S1R_JEEENS4_5SM1004TMEM4LOAD26SM100_TMEM_LOAD_32dp32b64xES1H_NS16_INS17_ILi2ELi4ELi3EEES1A_NSX_INS5_IJS1B_S1P_EEENS5_IJS1P_SB_EEEEEEENS4_39AutoVectorizingCopyWithAssumedAlignmentILi128EEENS4_14SM90_TMA_STOREES26_S28_S28_EEEvvEEEEvNT_6ParamsE:
        .type           _ZN7cutlass13device_kernelINS_4gemm6kernel13GemmUniversalIN4cute5tupleIJiiiiEEENS1_10collective13CollectiveMmaINS1_35MainloopSm100TmaUmmaWarpSpecializedILi14ELi2ELi2ENS5_IJNS4_1CILi1EEENSA_ILi2EEESB_EEEEENS5_IJNSA_ILi128EEENSA_ILi256EEENSA_ILi32EEEEEENS_12float_e5m2_tENS5_IJlSB_lEEESJ_SK_NS4_8TiledMMAINS4_8MMA_AtomIJNS4_10MMA_TraitsINS4_19SM100_MMA_F8F6F4_SSEJSJ_SJ_fSF_SG_NS4_17integral_constantINS4_4UMMA5MajorELSR_0EEESS_NSP_INSQ_7ScaleInELST_0EEESU_EEEEEENS4_6LayoutINS5_IJSB_SB_SB_EEENS5_IJNSA_ILi0EEESZ_SZ_EEEEENS5_IJNS4_10UnderscoreES12_S12_EEEEENS4_23SM90_TMA_LOAD_MULTICASTENS4_14ComposedLayoutINS4_7SwizzleILi1ELi4ELi3EEENS4_18smem_ptr_flag_bitsILi8EEENSX_INS5_IJNSA_ILi8EEESH_EEENS5_IJSH_SB_EEEEEEEvNS4_8identityENS4_13SM90_TMA_LOADES1F_vS1G_EENS_8epilogue10collective18CollectiveEpilogueINS1J_23Sm100TmaWarpSpecializedILi4ELi2ELi64ELb0ELb0EEEJSI_NS5_IJNSX_ISF_SB_EENSX_INSA_ILi64EEESB_EEEEESJ_SK_SJ_SK_NS1J_6fusion15FusionCallbacksIS1N_NS1S_17LinearCombinationISJ_fSJ_fLNS_15FloatRoundStyleE2EEESI_S1R_JEEENS4_5SM1004TMEM4LOAD26SM100_TMEM_LOAD_32dp32b64xES1H_NS16_INS17_ILi2ELi4ELi3EEES1A_NSX_INS5_IJS1B_S1P_EEENS5_IJS1P_SB_EEEEEEENS4_39AutoVectorizingCopyWithAssumedAlignmentILi128EEENS4_14SM90_TMA_STOREES26_S28_S28_EEEvvEEEEvNT_6ParamsE,@function
        .size           _ZN7cutlass13device_kernelINS_4gemm6kernel13GemmUniversalIN4cute5tupleIJiiiiEEENS1_10collective13CollectiveMmaINS1_35MainloopSm100TmaUmmaWarpSpecializedILi14ELi2ELi2ENS5_IJNS4_1CILi1EEENSA_ILi2EEESB_EEEEENS5_IJNSA_ILi128EEENSA_ILi256EEENSA_ILi32EEEEEENS_12float_e5m2_tENS5_IJlSB_lEEESJ_SK_NS4_8TiledMMAINS4_8MMA_AtomIJNS4_10MMA_TraitsINS4_19SM100_MMA_F8F6F4_SSEJSJ_SJ_fSF_SG_NS4_17integral_constantINS4_4UMMA5MajorELSR_0EEESS_NSP_INSQ_7ScaleInELST_0EEESU_EEEEEENS4_6LayoutINS5_IJSB_SB_SB_EEENS5_IJNSA_ILi0EEESZ_SZ_EEEEENS5_IJNS4_10UnderscoreES12_S12_EEEEENS4_23SM90_TMA_LOAD_MULTICASTENS4_14ComposedLayoutINS4_7SwizzleILi1ELi4ELi3EEENS4_18smem_ptr_flag_bitsILi8EEENSX_INS5_IJNSA_ILi8EEESH_EEENS5_IJSH_SB_EEEEEEEvNS4_8identityENS4_13SM90_TMA_LOADES1F_vS1G_EENS_8epilogue10collective18CollectiveEpilogueINS1J_23Sm100TmaWarpSpecializedILi4ELi2ELi64ELb0ELb0EEEJSI_NS5_IJNSX_ISF_SB_EENSX_INSA_ILi64EEESB_EEEEESJ_SK_SJ_SK_NS1J_6fusion15FusionCallbacksIS1N_NS1S_17LinearCombinationISJ_fSJ_fLNS_15FloatRoundStyleE2EEESI_S1R_JEEENS4_5SM1004TMEM4LOAD26SM100_TMEM_LOAD_32dp32b64xES1H_NS16_INS17_ILi2ELi4ELi3EEES1A_NSX_INS5_IJS1B_S1P_EEENS5_IJS1P_SB_EEEEEEENS4_39AutoVectorizingCopyWithAssumedAlignmentILi128EEENS4_14SM90_TMA_STOREES26_S28_S28_EEEvvEEEEvNT_6ParamsE,(.L_x_205 - _ZN7cutlass13device_kernelINS_4gemm6kernel13GemmUniversalIN4cute5tupleIJiiiiEEENS1_10collective13CollectiveMmaINS1_35MainloopSm100TmaUmmaWarpSpecializedILi14ELi2ELi2ENS5_IJNS4_1CILi1EEENSA_ILi2EEESB_EEEEENS5_IJNSA_ILi128EEENSA_ILi256EEENSA_ILi32EEEEEENS_12float_e5m2_tENS5_IJlSB_lEEESJ_SK_NS4_8TiledMMAINS4_8MMA_AtomIJNS4_10MMA_TraitsINS4_19SM100_MMA_F8F6F4_SSEJSJ_SJ_fSF_SG_NS4_17integral_constantINS4_4UMMA5MajorELSR_0EEESS_NSP_INSQ_7ScaleInELST_0EEESU_EEEEEENS4_6LayoutINS5_IJSB_SB_SB_EEENS5_IJNSA_ILi0EEESZ_SZ_EEEEENS5_IJNS4_10UnderscoreES12_S12_EEEEENS4_23SM90_TMA_LOAD_MULTICASTENS4_14ComposedLayoutINS4_7SwizzleILi1ELi4ELi3EEENS4_18smem_ptr_flag_bitsILi8EEENSX_INS5_IJNSA_ILi8EEESH_EEENS5_IJSH_SB_EEEEEEEvNS4_8identityENS4_13SM90_TMA_LOADES1F_vS1G_EENS_8epilogue10collective18CollectiveEpilogueINS1J_23Sm100TmaWarpSpecializedILi4ELi2ELi64ELb0ELb0EEEJSI_NS5_IJNSX_ISF_SB_EENSX_INSA_ILi64EEESB_EEEEESJ_SK_SJ_SK_NS1J_6fusion15FusionCallbacksIS1N_NS1S_17LinearCombinationISJ_fSJ_fLNS_15FloatRoundStyleE2EEESI_S1R_JEEENS4_5SM1004TMEM4LOAD26SM100_TMEM_LOAD_32dp32b64xES1H_NS16_INS17_ILi2ELi4ELi3EEES1A_NSX_INS5_IJS1B_S1P_EEENS5_IJS1P_SB_EEEEEEENS4_39AutoVectorizingCopyWithAssumedAlignmentILi128EEENS4_14SM90_TMA_STOREES26_S28_S28_EEEvvEEEEvNT_6ParamsE)
        .other          _ZN7cutlass13device_kernelINS_4gemm6kernel13GemmUniversalIN4cute5tupleIJiiiiEEENS1_10collective13CollectiveMmaINS1_35MainloopSm100TmaUmmaWarpSpecializedILi14ELi2ELi2ENS5_IJNS4_1CILi1EEENSA_ILi2EEESB_EEEEENS5_IJNSA_ILi128EEENSA_ILi256EEENSA_ILi32EEEEEENS_12float_e5m2_tENS5_IJlSB_lEEESJ_SK_NS4_8TiledMMAINS4_8MMA_AtomIJNS4_10MMA_TraitsINS4_19SM100_MMA_F8F6F4_SSEJSJ_SJ_fSF_SG_NS4_17integral_constantINS4_4UMMA5MajorELSR_0EEESS_NSP_INSQ_7ScaleInELST_0EEESU_EEEEEENS4_6LayoutINS5_IJSB_SB_SB_EEENS5_IJNSA_ILi0EEESZ_SZ_EEEEENS5_IJNS4_10UnderscoreES12_S12_EEEEENS4_23SM90_TMA_LOAD_MULTICASTENS4_14ComposedLayoutINS4_7SwizzleILi1ELi4ELi3EEENS4_18smem_ptr_flag_bitsILi8EEENSX_INS5_IJNSA_ILi8EEESH_EEENS5_IJSH_SB_EEEEEEEvNS4_8identityENS4_13SM90_TMA_LOADES1F_vS1G_EENS_8epilogue10collective18CollectiveEpilogueINS1J_23Sm100TmaWarpSpecializedILi4ELi2ELi64ELb0ELb0EEEJSI_NS5_IJNSX_ISF_SB_EENSX_INSA_ILi64EEESB_EEEEESJ_SK_SJ_SK_NS1J_6fusion15FusionCallbacksIS1N_NS1S_17LinearCombinationISJ_fSJ_fLNS_15FloatRoundStyleE2EEESI_S1R_JEEENS4_5SM1004TMEM4LOAD26SM100_TMEM_LOAD_32dp32b64xES1H_NS16_INS17_ILi2ELi4ELi3EEES1A_NSX_INS5_IJS1B_S1P_EEENS5_IJS1P_SB_EEEEEEENS4_39AutoVectorizingCopyWithAssumedAlignmentILi128EEENS4_14SM90_TMA_STOREES26_S28_S28_EEEvvEEEEvNT_6ParamsE,@"STO_CUDA_ENTRY STV_DEFAULT"
_ZN7cutlass13device_kernelINS_4gemm6kernel13GemmUniversalIN4cute5tupleIJiiiiEEENS1_10collective13CollectiveMmaINS1_35MainloopSm100TmaUmmaWarpSpecializedILi14ELi2ELi2ENS5_IJNS4_1CILi1EEENSA_ILi2EEESB_EEEEENS5_IJNSA_ILi128EEENSA_ILi256EEENSA_ILi32EEEEEENS_12float_e5m2_tENS5_IJlSB_lEEESJ_SK_NS4_8TiledMMAINS4_8MMA_AtomIJNS4_10MMA_TraitsINS4_19SM100_MMA_F8F6F4_SSEJSJ_SJ_fSF_SG_NS4_17integral_constantINS4_4UMMA5MajorELSR_0EEESS_NSP_INSQ_7ScaleInELST_0EEESU_EEEEEENS4_6LayoutINS5_IJSB_SB_SB_EEENS5_IJNSA_ILi0EEESZ_SZ_EEEEENS5_IJNS4_10UnderscoreES12_S12_EEEEENS4_23SM90_TMA_LOAD_MULTICASTENS4_14ComposedLayoutINS4_7SwizzleILi1ELi4ELi3EEENS4_18smem_ptr_flag_bitsILi8EEENSX_INS5_IJNSA_ILi8EEESH_EEENS5_IJSH_SB_EEEEEEEvNS4_8identityENS4_13SM90_TMA_LOADES1F_vS1G_EENS_8epilogue10collective18CollectiveEpilogueINS1J_23Sm100TmaWarpSpecializedILi4ELi2ELi64ELb0ELb0EEEJSI_NS5_IJNSX_ISF_SB_EENSX_INSA_ILi64EEESB_EEEEESJ_SK_SJ_SK_NS1J_6fusion15FusionCallbacksIS1N_NS1S_17LinearCombinationISJ_fSJ_fLNS_15FloatRoundStyleE2EEESI_S1R_JEEENS4_5SM1004TMEM4LOAD26SM100_TMEM_LOAD_32dp32b64xES1H_NS16_INS17_ILi2ELi4ELi3EEES1A_NSX_INS5_IJS1B_S1P_EEENS5_IJS1P_SB_EEEEEEENS4_39AutoVectorizingCopyWithAssumedAlignmentILi128EEENS4_14SM90_TMA_STOREES26_S28_S28_EEEvvEEEEvNT_6ParamsE:
[----:B------:R-:W1:Y:S01]  /*0000*/  LDC R1, c[0x0][0x37c] ;  /* 0x0000df00ff017b82 */ /* 0x000e620000000800 */
[----:B------:R-:W2:Y:S01]  /*0010*/  S2R R170, SR_TID.X ;  /* 0x0000000000aa7919 */ /* 0x000ea20000002100 */
[----:B------:R-:W3:Y:S01]  /*0020*/  LDCU.64 UR8, c[0x0][0x890] ;  /* 0x00011200ff0877ac */ /* 0x000ee20008000a00 */
[----:B------:R-:W-:Y:S02]  /*0030*/  PRMT R158, RZ, 0x7610, R158 ;  /* 0x00007610ff9e7816 */ /* 0x000fe4000000009e */
[----:B------:R-:W-:Y:S01]  /*0040*/  ELECT P3, URZ, PT ;  /* 0x0000000000ff782f */ /* 0x000fe20003860000 */
[----:B---3--:R-:W-:-:S04]  /*0050*/  UISETP.NE.U32.AND UP0, UPT, UR8, URZ, UPT ;  /* 0x000000ff0800728c */ /* 0x008fc8000bf05070 */
[----:B------:R-:W-:Y:S01]  /*0060*/  UISETP.NE.AND.EX UP0, UPT, UR9, URZ, UPT, UP0 ;  /* 0x000000ff0900728c */ /* 0x000fe2000bf05300 */
[----:B--2---:R-:W-:-:S05]  /*0070*/  SHF.R.U32.HI R159, RZ, 0x5, R170 ;  /* 0x00000005ff9f7819 */ /* 0x004fca00000116aa */
[----:B------:R-:W2:Y:S02]  /*0080*/  SHFL.IDX PT, R0, R159, RZ, 0x1f ;  /* 0x00001fff9f007589 */ /* 0x000ea400000e0000 */
[----:B--2---:R-:W-:Y:S01]  /*0090*/  R2UR UR17, R0 ;  /* 0x00000000001172ca */ /* 0x004fe200000e0000 */
[----:B-1----:R-:W-:-:S14]  /*00a0*/  BRA.U UP0, `(.L_x_0) ;  /* 0x0000000100307547 */ /* 0x002fdc000b800000 */
[----:B------:R-:W1:Y:S02]  /*00b0*/  LDCU.64 UR4, c[0x0][0x888] ;  /* 0x00011100ff0477ac */ /* 0x000e640008000a00 */
[----:B-1----:R-:W-:-:S04]  /*00c0*/  UISETP.NE.U32.AND UP0, UPT, UR4, URZ, UPT ;  /* 0x000000ff0400728c */ /* 0x002fc8000bf05070 */
[----:B------:R-:W-:-:S09]  /*00d0*/  UISETP.NE.AND.EX UP0, UPT, UR5, URZ, UPT, UP0 ;  /* 0x000000ff0500728c */ /* 0x000fd2000bf05300 */
[----:B------:R-:W-:Y:S05]  /*00e0*/  BRA.U !UP0, `(.L_x_1) ;  /* 0x0000000108147547 */ /* 0x000fea000b800000 */
[----:B------:R-:W1:Y:S01]  /*00f0*/  LDC.64 R2, c[0x0][0x888] ;  /* 0x00022200ff027b82 */ /* 0x000e620000000a00 */
[----:B------:R-:W1:Y:S02]  /*0100*/  LDCU.64 UR4, c[0x0][0x358] ;  /* 0x00006b00ff0477ac */ /* 0x000e640008000a00 */
[----:B-1----:R1:W5:Y:S01]  /*0110*/  LDG.E R73, desc[UR4][R2.64] ;  /* 0x0000000402497981 */ /* 0x002362000c1e1900 */
[----:B------:R-:W-:Y:S01]  /*0120*/  HFMA2 R158, -RZ, RZ, 0, 5.9604644775390625e-08 ;  /* 0x00000001ff9e7431 */ /* 0x000fe200000001ff */
[----:B------:R-:W-:Y:S05]  /*0130*/  BRA `(.L_x_0) ;  /* 0x00000000000c7947 */ /* 0x000fea0003800000 */
.L_x_1:
[----:B------:R-:W1:Y:S01]  /*0140*/  LDCU UR4, c[0x0][0x880] ;  /* 0x00011000ff0477ac */ /* 0x000e620008000800 */
[----:B------:R-:W-:Y:S01]  /*0150*/  HFMA2 R158, -RZ, RZ, 0, 5.9604644775390625e-08 ;  /* 0x00000001ff9e7431 */ /* 0x000fe200000001ff */
[----:B-1----:R-:W-:-:S07]  /*0160*/  MOV R73, UR4 ;  /* 0x0000000400497c02 */ /* 0x002fce0008000f00 */
.L_x_0:
[----:B------:R-:W2:Y:S02]  /*0170*/  LDCU.64 UR4, c[0x0][0x8b0] ;  /* 0x00011600ff0477ac */ /* 0x000ea40008000a00 */
[----:B--2---:R-:W-:-:S04]  /*0180*/  UISETP.NE.U32.AND UP0, UPT, UR4, URZ, UPT ;  /* 0x000000ff0400728c */ /* 0x004fc8000bf05070 */
[----:B------:R-:W-:-:S09]  /*0190*/  UISETP.NE.AND.EX UP0, UPT, UR5, URZ, UPT, UP0 ;  /* 0x000000ff0500728c */ /* 0x000fd2000bf05300 */
[----:B------:R-:W-:Y:S05]  /*01a0*/  BRA.U UP0, `(.L_x_2) ;  /* 0x0000000100287547 */ /* 0x000fea000b800000 */
[----:B------:R-:W2:Y:S02]  /*01b0*/  LDCU.64 UR4, c[0x0][0x8a8] ;  /* 0x00011500ff0477ac */ /* 0x000ea40008000a00 */
[----:B--2---:R-:W-:-:S04]  /*01c0*/  UISETP.NE.U32.AND UP0, UPT, UR4, URZ, UPT ;  /* 0x000000ff0400728c */ /* 0x004fc8000bf05070 */
[----:B------:R-:W-:-:S09]  /*01d0*/  UISETP.NE.AND.EX UP0, UPT, UR5, URZ, UPT, UP0 ;  /* 0x000000ff0500728c */ /* 0x000fd2000bf05300 */
[----:B------:R-:W-:Y:S05]  /*01e0*/  BRA.U !UP0, `(.L_x_3) ;  /* 0x0000000108107547 */ /* 0x000fea000b800000 */
[----:B------:R-:W2:Y:S01]  /*01f0*/  LDC.64 R70, c[0x0][0x8a8] ;  /* 0x00022a00ff467b82 */ /* 0x000ea20000000a00 */
[----:B------:R-:W2:Y:S02]  /*0200*/  LDCU.64 UR4, c[0x0][0x358] ;  /* 0x00006b00ff0477ac */ /* 0x000ea40008000a00 */
[----:B--2---:R2:W5:Y:S01]  /*0210*/  LDG.E R70, desc[UR4][R70.64] ;  /* 0x0000000446467981 */ /* 0x004562000c1e1900 */
[----:B------:R-:W-:Y:S05]  /*0220*/  BRA `(.L_x_2) ;  /* 0x0000000000087947 */ /* 0x000fea0003800000 */
.L_x_3:
[----:B------:R-:W2:Y:S02]  /*0230*/  LDCU UR4, c[0x0][0x8a0] ;  /* 0x00011400ff0477ac */ /* 0x000ea40008000800 */
[----:B--2---:R-:W-:Y:S02]  /*0240*/  MOV R70, UR4 ;  /* 0x0000000400467c02 */ /* 0x004fe40008000f00 */
.L_x_2:
[----:B------:R-:W-:Y:S01]  /*0250*/  IMAD.U32 R0, RZ, RZ, UR17 ;  /* 0x00000011ff007e24 */ /* 0x000fe2000f8e00ff */
[----:B------:R-:W-:Y:S04]  /*0260*/  BSSY.RECONVERGENT B0, `(.L_x_4) ;  /* 0x000000c000007945 */ /* 0x000fe80003800200 */
[C---:B------:R-:W-:Y:S02]  /*0270*/  ISETP.NE.OR P1, PT, R0.reuse, 0x1, !P3 ;  /* 0x000000010000780c */ /* 0x040fe40005f25670 */
[----:B------:R-:W-:-:S11]  /*0280*/  ISETP.NE.OR P0, PT, R0, 0x3, !P3 ;  /* 0x000000030000780c */ /* 0x000fd60005f05670 */
[----:B------:R-:W-:Y:S05]  /*0290*/  @P1 BRA `(.L_x_5) ;  /* 0x0000000000201947 */ /* 0x000fea0003800000 */
[----:B------:R-:W3:Y:S02]  /*02a0*/  LDCU.64 UR4, c[0x0][0x348] ;  /* 0x00006900ff0477ac */ /* 0x000ee40008000a00 */
[----:B---3--:R-:W-:Y:S02]  /*02b0*/  UIADD3 UR6, UP1, UPT, UR4, 0x80, URZ ;  /* 0x0000008004067890 */ /* 0x008fe4000ff3e0ff */
[----:B------:R-:W-:Y:S02]  /*02c0*/  UIADD3 UR4, UP0, UPT, UR4, 0x180, URZ ;  /* 0x0000018004047890 */ /* 0x000fe4000ff1e0ff */
[----:B------:R-:W-:Y:S02]  /*02d0*/  UIADD3.X UR7, UPT, UPT, URZ, UR5, URZ, UP1, !UPT ;  /* 0x00000005ff077290 */ /* 0x000fe40008ffe4ff */
[----:B------:R-:W-:-:S07]  /*02e0*/  UIADD3.X UR5, UPT, UPT, URZ, UR5, URZ, UP0, !UPT ;  /* 0x00000005ff057290 */ /* 0x000fce00087fe4ff */
[----:B------:R3:W-:Y:S02]  /*02f0*/  UTMACCTL.PF [UR6] ;  /* 0x00000000060079b9 */ /* 0x0007e40008040000 */
[----:B------:R3:W-:Y:S02]  /*0300*/  UTMACCTL.PF [UR4] ;  /* 0x00000000040079b9 */ /* 0x0007e40008040000 */
[----:B---3--:R-:W-:Y:S01]  /*0310*/  NOP ;  /* 0x0000000000007918 */ /* 0x008fe20000000000 */
.L_x_5:
[----:B------:R-:W-:Y:S05]  /*0320*/  BSYNC.RECONVERGENT B0 ;  /* 0x0000000000007941 */ /* 0x000fea0003800200 */
.L_x_4:
[----:B------:R-:W-:Y:S04]  /*0330*/  BSSY.RECONVERGENT B0, `(.L_x_6) ;  /* 0x000000a000007945 */ /* 0x000fe80003800200 */
        /* <DEDUP_REMOVED lines=9> */
.L_x_7:
[----:B------:R-:W-:Y:S05]  /*03d0*/  BSYNC.RECONVERGENT B0 ;  /* 0x0000000000007941 */ /* 0x000fea0003800200 */
.L_x_6:
[----:B------:R-:W3:Y:S01]  /*03e0*/  LDCU.64 UR4, c[0x0][0x888] ;  /* 0x00011100ff0477ac */ /* 0x000ee20008000a00 */
[----:B------:R-:W-:Y:S02]  /*03f0*/  UISETP.EQ.U32.AND UP1, UPT, UR8, URZ, UPT ;  /* 0x000000ff0800728c */ /* 0x000fe4000bf22070 */
[----:B------:R-:W-:Y:S02]  /*0400*/  UPLOP3.LUT UP3, UPT, UPT, UPT, UPT, 0x80, 0x8 ;  /* 0x000000000008789c */ /* 0x000fe40003f6f070 */
[----:B---3--:R-:W-:-:S04]  /*0410*/  UISETP.NE.U32.AND UP0, UPT, UR4, URZ, UPT ;  /* 0x000000ff0400728c */ /* 0x008fc8000bf05070 */
[----:B------:R-:W-:-:S04]  /*0420*/  UISETP.NE.AND.EX UP0, UPT, UR5, URZ, UPT, UP0 ;  /* 0x000000ff0500728c */ /* 0x000fc8000bf05300 */
[----:B------:R-:W-:-:S04]  /*0430*/  UISETP.EQ.OR.EX UP2, UPT, UR9, URZ, !UP0, UP1 ;  /* 0x000000ff0900728c */ /* 0x000fc8000c742710 */
[----:B------:R-:W-:-:S06]  /*0440*/  UP2UR UR4, UPR, URZ, 0x4 ;  /* 0x00000004ff047883 */ /* 0x000fcc0008000000 */
[----:B------:R-:W-:Y:S01]  /*0450*/  MOV R161, UR4 ;  /* 0x0000000400a17c02 */ /* 0x000fe20008000f00 */
[----:B------:R-:W-:Y:S06]  /*0460*/  BRA.U !UP2, `(.L_x_8) ;  /* 0x000000010a207547 */ /* 0x000fec000b800000 */
[----:B------:R-:W-:Y:S01]  /*0470*/  UISETP.NE.U32.AND UP1, UPT, UR8, URZ, UPT ;  /* 0x000000ff0800728c */ /* 0x000fe2000bf25070 */
[----:B-----5:R-:W-:Y:S01]  /*0480*/  FSETP.NEU.AND P0, PT, R73, RZ, PT ;  /* 0x000000ff4900720b */ /* 0x020fe20003f0d000 */
[----:B------:R-:W-:Y:S02]  /*0490*/  USEL UR4, URZ, 0xffffffff, UP0 ;  /* 0xffffffffff047887 */ /* 0x000fe40008000000 */
[----:B------:R-:W-:-:S10]  /*04a0*/  UISETP.NE.AND.EX UP1, UPT, UR9, URZ, UPT, UP1 ;  /* 0x000000ff0900728c */ /* 0x000fd4000bf25310 */
[----:B------:R-:W-:Y:S01]  /*04b0*/  VOTEU.ANY UP0, P0 ;  /* 0x0000000000ff7886 */ /* 0x000fe20000000100 */
[----:B------:R-:W-:-:S04]  /*04c0*/  @!UP1 USEL UR4, URZ, 0xffffffff, UP0 ;  /* 0xffffffffff049887 */ /* 0x000fc80008000000 */
[----:B------:R-:W-:-:S04]  /*04d0*/  ULOP3.LUT UR4, UR4, 0x1, URZ, 0xc0, !UPT ;  /* 0x0000000104047892 */ /* 0x000fc8000f8ec0ff */
[----:B------:R-:W-:-:S11]  /*04e0*/  UISETP.NE.U32.AND UP3, UPT, UR4, 0x1, UPT ;  /* 0x000000010400788c */ /* 0x000fd6000bf65070 */
.L_x_8:
[----:B-1----:R-:W1:Y:S01]  /*04f0*/  SHFL.IDX PT, R2, R159, RZ, 0x1f ;  /* 0x00001fff9f027589 */ /* 0x002e6200000e0000 */
[----:B------:R-:W-:-:S04]  /*0500*/  UISETP.NE.AND UP0, UPT, UR17, 0x2, UPT ;  /* 0x000000021100788c */ /* 0x000fc8000bf05270 */
[----:B------:R-:W-:Y:S01]  /*0510*/  USEL UR48, URZ, 0x1, UP0 ;  /* 0x00000001ff307887 */ /* 0x000fe20008000000 */
[----:B-1----:R-:W-:-:S13]  /*0520*/  ISETP.NE.AND P0, PT, R2, RZ, PT ;  /* 0x000000ff0200720c */ /* 0x002fda0003f05270 */
[----:B------:R-:W-:Y:S05]  /*0530*/  @P0 BRA `(.L_x_9) ;  /* 0x0000000000b40947 */ /* 0x000fea0003800000 */
[----:B------:R-:W-:Y:S01]  /*0540*/  ELECT P0, URZ, PT ;  /* 0x0000000000ff782f */ /* 0x000fe20003800000 */
[----:B------:R-:W-:-:S12]  /*0550*/  BSSY.RECONVERGENT B0, `(.L_x_9) ;  /* 0x000002b000007945 */ /* 0x000fd80003800200 */
[----:B------:R-:W-:Y:S05]  /*0560*/  @!P0 BRA `(.L_x_10) ;  /* 0x0000000000a48947 */ /* 0x000fea0003800000 */
[----:B------:R-:W1:Y:S01]  /*0570*/  S2UR UR4, SR_CgaCtaId ;  /* 0x00000000000479c3 */ /* 0x000e620000008800 */
[----:B------:R-:W-:Y:S01]  /*0580*/  UMOV UR5, 0x400 ;  /* 0x0000040000057882 */ /* 0x000fe20000000000 */
[----:B------:R-:W-:Y:S01]  /*0590*/  UMOV UR8, 0x1 ;  /* 0x0000000100087882 */ /* 0x000fe20000000000 */
[----:B------:R-:W-:Y:S01]  /*05a0*/  UMOV UR6, 0x2 ;  /* 0x0000000200067882 */ /* 0x000fe20000000000 */
[----:B------:R-:W-:-:S04]  /*05b0*/  UIADD3 UR8, UPT, UPT, -UR8, 0x100000, URZ ;  /* 0x0010000008087890 */ /* 0x000fc8000fffe1ff */
[----:B------:R-:W-:Y:S02]  /*05c0*/  USHF.L.U32 UR9, UR8, 0xb, URZ ;  /* 0x0000000b08097899 */ /* 0x000fe400080006ff */
[----:B------:R-:W-:Y:S02]  /*05d0*/  USHF.L.U32 UR8, UR8, 0x1, URZ ;  /* 0x0000000108087899 */ /* 0x000fe400080006ff */
[----:B------:R-:W-:-:S04]  /*05e0*/  UIADD3 UR6, UPT, UPT, -UR6, 0x100000, URZ ;  /* 0x0010000006067890 */ /* 0x000fc8000fffe1ff */
[----:B------:R-:W-:Y:S02]  /*05f0*/  USHF.L.U32 UR7, UR6, 0xb, URZ ;  /* 0x0000000b06077899 */ /* 0x000fe400080006ff */
[----:B------:R-:W-:Y:S02]  /*0600*/  USHF.L.U32 UR6, UR6, 0x1, URZ ;  /* 0x0000000106067899 */ /* 0x000fe400080006ff */
[----:B-1----:R-:W-:Y:S01]  /*0610*/  ULEA UR4, UR4, UR5, 0x18 ;  /* 0x0000000504047291 */ /* 0x002fe2000f8ec0ff */
[----:B------:R-:W1:Y:S11]  /*0620*/  FENCE.VIEW.ASYNC.S ;  /* 0x00000000000073c6 */ /* 0x000e760000000000 */
[----:B-1----:R1:W3:Y:S01]  /*0630*/  SYNCS.EXCH.64 URZ, [UR4], UR8 ;  /* 0x0000000804ff75b2 */ /* 0x0022e20008000100 */
[----:B------:R1:W4:Y:S01]  /*0640*/  SYNCS.EXCH.64 URZ, [UR4+0x70], UR6 ;  /* 0x0000700604ff75b2 */ /* 0x0003220008000100 */
[----:B------:R1:W1:Y:S01]  /*0650*/  SYNCS.EXCH.64 URZ, [UR4+0x8], UR8 ;  /* 0x0000080804ff75b2 */ /* 0x0002620008000100 */
        /* <DEDUP_REMOVED lines=25> */
[----:B---34-:R-:W-:Y:S01]  /*07f0*/  NOP ;  /* 0x0000000000007918 */ /* 0x018fe20000000000 */
.L_x_10:
[----:B-1----:R-:W-:Y:S05]  /*0800*/  BSYNC.RECONVERGENT B0 ;  /* 0x0000000000007941 */ /* 0x002fea0003800200 */
.L_x_9:
[----:B------:R-:W1:Y:S01]  /*0810*/  SHFL.IDX PT, R2, R159, RZ, 0x1f ;  /* 0x00001fff9f027589 */ /* 0x000e6200000e0000 */
[----:B------:R-:W-:Y:S01]  /*0820*/  NOP ;  /* 0x0000000000007918 */ /* 0x000fe20000000000 */
[----:B-1----:R-:W-:-:S13]  /*0830*/  ISETP.NE.AND P0, PT, R2, 0x1, PT ;  /* 0x000000010200780c */ /* 0x002fda0003f05270 */
[----:B------:R-:W-:Y:S05]  /*0840*/  @P0 BRA `(.L_x_11) ;  /* 0x0000000000580947 */ /* 0x000fea0003800000 */
        /* <DEDUP_REMOVED lines=9> */
[----:B------:R-:W-:Y:S01]  /*08e0*/  USHF.L.U32 UR6, UR6, 0x1, URZ ;  /* 0x0000000106067899 */ /* 0x000fe200080006ff */
[----:B------:R-:W-:Y:S01]  /*08f0*/  ELECT P0, URZ, PT ;  /* 0x0000000000ff782f */ /* 0x000fe20003800000 */
[----:B-1----:R-:W-:Y:S01]  /*0900*/  ULEA UR4, UR4, UR5, 0x18 ;  /* 0x0000000504047291 */ /* 0x002fe2000f8ec0ff */
[----:B------:R-:W1:Y:S11]  /*0910*/  FENCE.VIEW.ASYNC.S ;  /* 0x00000000000073c6 */ /* 0x000e760000000000 */
[----:B-1----:R1:W3:Y:S01]  /*0920*/  SYNCS.EXCH.64 URZ, [UR4+0xe0], UR8 ;  /* 0x0000e00804ff75b2 */ /* 0x0022e20008000100 */
[----:B------:R1:W4:Y:S01]  /*0930*/  SYNCS.EXCH.64 URZ, [UR4+0x100], UR6 ;  /* 0x0001000604ff75b2 */ /* 0x0003220008000100 */
[----:B------:R1:W1:Y:S01]  /*0940*/  SYNCS.EXCH.64 URZ, [UR4+0xe8], UR8 ;  /* 0x0000e80804ff75b2 */ /* 0x0002620008000100 */
[----:B------:R1:W1:Y:S01]  /*0950*/  SYNCS.EXCH.64 URZ, [UR4+0x108], UR6 ;  /* 0x0001080604ff75b2 */ /* 0x0002620008000100 */
[----:B------:R1:W1:Y:S01]  /*0960*/  SYNCS.EXCH.64 URZ, [UR4+0xf0], UR8 ;  /* 0x0000f00804ff75b2 */ /* 0x0002620008000100 */
[----:B------:R1:W1:Y:S01]  /*0970*/  SYNCS.EXCH.64 URZ, [UR4+0x110], UR6 ;  /* 0x0001100604ff75b2 */ /* 0x0002620008000100 */
[----:B------:R1:W1:Y:S01]  /*0980*/  SYNCS.EXCH.64 URZ, [UR4+0xf8], UR8 ;  /* 0x0000f80804ff75b2 */ /* 0x0002620008000100 */
[----:B------:R1:W1:Y:S01]  /*0990*/  SYNCS.EXCH.64 URZ, [UR4+0x118], UR6 ;  /* 0x0001180604ff75b2 */ /* 0x0002620008000100 */
[----:B------:R-:W-:Y:S01]  /*09a0*/  NOP ;  /* 0x0000000000007918 */ /* 0x000fe20000000000 */
.L_x_11:
[----:B------:R-:W2:Y:S01]  /*09b0*/  SHFL.IDX PT, R2, R159, RZ, 0x1f ;  /* 0x00001fff9f027589 */ /* 0x000ea200000e0000 */
[----:B------:R-:W-:Y:S01]  /*09c0*/  NOP ;  /* 0x0000000000007918 */ /* 0x000fe20000000000 */
[----:B--2---:R-:W-:-:S13]  /*09d0*/  ISETP.NE.AND P0, PT, R2, 0x3, PT ;  /* 0x000000030200780c */ /* 0x004fda0003f05270 */
[----:B------:R-:W-:Y:S05]  /*09e0*/  @P0 BRA `(.L_x_12) ;  /* 0x0000000000300947 */ /* 0x000fea0003800000 */
[----:B-1----:R-:W1:Y:S01]  /*09f0*/  S2UR UR6, SR_CgaCtaId ;  /* 0x00000000000679c3 */ /* 0x002e620000008800 */
[----:B------:R-:W-:Y:S01]  /*0a00*/  UMOV UR4, 0x400 ;  /* 0x0000040000047882 */ /* 0x000fe20000000000 */
[----:B------:R-:W-:Y:S01]  /*0a10*/  UMOV UR5, 0x20 ;  /* 0x0000002000057882 */ /* 0x000fe20000000000 */
[----:B------:R-:W-:Y:S01]  /*0a20*/  ELECT P0, URZ, PT ;  /* 0x0000000000ff782f */ /* 0x000fe20003800000 */
[----:B-1----:R-:W-:Y:S02]  /*0a30*/  ULEA UR6, UR6, UR4, 0x18 ;  /* 0x0000000406067291 */ /* 0x002fe4000f8ec0ff */
[----:B------:R-:W-:-:S04]  /*0a40*/  UIADD3 UR4, UPT, UPT, -UR5, 0x100000, URZ ;  /* 0x0010000005047890 */ /* 0x000fc8000fffe1ff */
[----:B------:R-:W-:Y:S02]  /*0a50*/  USHF.L.U32 UR5, UR4, 0xb, URZ ;  /* 0x0000000b04057899 */ /* 0x000fe400080006ff */
[----:B------:R-:W-:Y:S01]  /*0a60*/  USHF.L.U32 UR4, UR4, 0x1, URZ ;  /* 0x0000000104047899 */ /* 0x000fe200080006ff */
[----:B------:R-:W1:Y:S11]  /*0a70*/  FENCE.VIEW.ASYNC.S ;  /* 0x00000000000073c6 */ /* 0x000e760000000000 */
[----:B-1----:R2:W1:Y:S01]  /*0a80*/  SYNCS.EXCH.64 URZ, [UR6+0x120], UR4 ;  /* 0x0001200406ff75b2 */ /* 0x0024620008000100 */
[----:B------:R2:W1:Y:S02]  /*0a90*/  SYNCS.EXCH.64 URZ, [UR6+0x128], UR4 ;  /* 0x0001280406ff75b2 */ /* 0x0004640008000100 */
[----:B--2---:R-:W-:Y:S01]  /*0aa0*/  NOP ;  /* 0x0000000000007918 */ /* 0x004fe20000000000 */
.L_x_12:
[----:B------:R-:W2:Y:S01]  /*0ab0*/  SHFL.IDX PT, R2, R159, RZ, 0x1f ;  /* 0x00001fff9f027589 */ /* 0x000ea200000e0000 */
[----:B------:R-:W-:Y:S01]  /*0ac0*/  NOP ;  /* 0x0000000000007918 */ /* 0x000fe20000000000 */
[----:B--2---:R-:W-:-:S13]  /*0ad0*/  ISETP.NE.AND P0, PT, R2, 0x4, PT ;  /* 0x000000040200780c */ /* 0x004fda0003f05270 */
[----:B------:R-:W-:Y:S05]  /*0ae0*/  @P0 BRA `(.L_x_13) ;  /* 0x00000000004c0947 */ /* 0x000fea0003800000 */
[----:B-1----:R-:W1:Y:S01]  /*0af0*/  S2UR UR6, SR_CgaCtaId ;  /* 0x00000000000679c3 */ /* 0x002e620000008800 */
[----:B------:R-:W-:Y:S01]  /*0b00*/  UMOV UR4, 0x1e0 ;  /* 0x000001e000047882 */ /* 0x000fe20000000000 */
[----:B------:R-:W-:Y:S01]  /*0b10*/  UMOV UR5, 0x400 ;  /* 0x0000040000057882 */ /* 0x000fe20000000000 */
[----:B------:R-:W-:Y:S01]  /*0b20*/  USEL UR4, UR4, 0x1a0, UP3 ;  /* 0x000001a004047887 */ /* 0x000fe20009800000 */
[----:B------:R-:W-:Y:S01]  /*0b30*/  UMOV UR8, 0x1 ;  /* 0x0000000100087882 */ /* 0x000fe20000000000 */
[----:B------:R-:W-:Y:S01]  /*0b40*/  ELECT P0, URZ, PT ;  /* 0x0000000000ff782f */ /* 0x000fe20003800000 */
[----:B------:R-:W-:-:S04]  /*0b50*/  UIADD3 UR8, UPT, UPT, -UR8, 0x100000, URZ ;  /* 0x0010000008087890 */ /* 0x000fc8000fffe1ff */
[----:B------:R-:W-:Y:S02]  /*0b60*/  USHF.L.U32 UR9, UR8, 0xb, URZ ;  /* 0x0000000b08097899 */ /* 0x000fe400080006ff */
[----:B------:R-:W-:Y:S02]  /*0b70*/  USHF.L.U32 UR8, UR8, 0x1, URZ ;  /* 0x0000000108087899 */ /* 0x000fe400080006ff */
[----:B-1----:R-:W-:Y:S02]  /*0b80*/  ULEA UR6, UR6, UR5, 0x18 ;  /* 0x0000000506067291 */ /* 0x002fe4000f8ec0ff */
[----:B------:R-:W-:-:S04]  /*0b90*/  UIADD3 UR4, UPT, UPT, -UR4, 0x100000, URZ ;  /* 0x0010000004047890 */ /* 0x000fc8000fffe1ff */
[----:B------:R-:W-:Y:S02]  /*0ba0*/  USHF.L.U32 UR5, UR4, 0xb, URZ ;  /* 0x0000000b04057899 */ /* 0x000fe400080006ff */
[----:B------:R-:W-:Y:S01]  /*0bb0*/  USHF.L.U32 UR4, UR4, 0x1, URZ ;  /* 0x0000000104047899 */ /* 0x000fe200080006ff */
[----:B------:R-:W1:Y:S03]  /*0bc0*/  FENCE.VIEW.ASYNC.S ;  /* 0x00000000000073c6 */ /* 0x000e660000000000 */
[----:B-1----:R2:W1:Y:S08]  /*0bd0*/  SYNCS.EXCH.64 URZ, [UR6+0x130], UR8 ;  /* 0x0001300806ff75b2 */ /* 0x0024700008000100 */
[----:B------:R2:W1:Y:S01]  /*0be0*/  SYNCS.EXCH.64 URZ, [UR6+0x140], UR4 ;  /* 0x0001400406ff75b2 */ /* 0x0004620008000100 */
[----:B------:R2:W1:Y:S01]  /*0bf0*/  SYNCS.EXCH.64 URZ, [UR6+0x138], UR8 ;  /* 0x0001380806ff75b2 */ /* 0x0004620008000100 */
[----:B------:R2:W1:Y:S02]  /*0c00*/  SYNCS.EXCH.64 URZ, [UR6+0x148], UR4 ;  /* 0x0001480406ff75b2 */ /* 0x0004640008000100 */
[----:B--2---:R-:W-:Y:S01]  /*0c10*/  NOP ;  /* 0x0000000000007918 */ /* 0x004fe20000000000 */
.L_x_13:
[----:B------:R-:W2:Y:S01]  /*0c20*/  SHFL.IDX PT, R2, R159, RZ, 0x1f ;  /* 0x00001fff9f027589 */ /* 0x000ea200000e0000 */
[----:B------:R-:W-:Y:S01]  /*0c30*/  NOP ;  /* 0x0000000000007918 */ /* 0x000fe20000000000 */
[----:B--2---:R-:W-:-:S13]  /*0c40*/  ISETP.NE.AND P0, PT, R2, 0x5, PT ;  /* 0x000000050200780c */ /* 0x004fda0003f05270 */
[----:B------:R-:W-:Y:S05]  /*0c50*/  @P0 BRA `(.L_x_14) ;  /* 0x0000000000480947 */ /* 0x000fea0003800000 */
[----:B-1----:R-:W1:Y:S01]  /*0c60*/  S2UR UR4, SR_CgaCtaId ;  /* 0x00000000000479c3 */ /* 0x002e620000008800 */
        /* <DEDUP_REMOVED lines=12> */
[----:B-1----:R2:W1:Y:S01]  /*0d30*/  SYNCS.EXCH.64 URZ, [UR4+0x150], UR8 ;  /* 0x0001500804ff75b2 */ /* 0x0024620008000100 */
[----:B------:R2:W1:Y:S01]  /*0d40*/  SYNCS.EXCH.64 URZ, [UR4+0x160], UR6 ;  /* 0x0001600604ff75b2 */ /* 0x0004620008000100 */
[----:B------:R2:W1:Y:S01]  /*0d50*/  SYNCS.EXCH.64 URZ, [UR4+0x158], UR8 ;  /* 0x0001580804ff75b2 */ /* 0x0004620008000100 */
[----:B------:R2:W1:Y:S02]  /*0d60*/  SYNCS.EXCH.64 URZ, [UR4+0x168], UR6 ;  /* 0x0001680604ff75b2 */ /* 0x0004640008000100 */
[----:B--2---:R-:W-:Y:S01]  /*0d70*/  NOP ;  /* 0x0000000000007918 */ /* 0x004fe20000000000 */
.L_x_14:
[----:B------:R-:W2:Y:S01]  /*0d80*/  SHFL.IDX PT, R2, R159, RZ, 0x1f ;  /* 0x00001fff9f027589 */ /* 0x000ea200000e0000 */
[----:B------:R-:W-:Y:S01]  /*0d90*/  NOP ;  /* 0x0000000000007918 */ /* 0x000fe20000000000 */
[----:B--2---:R-:W-:-:S13]  /*0da0*/  ISETP.NE.AND P0, PT, R2, 0x3, PT ;  /* 0x000000030200780c */ /* 0x004fda0003f05270 */
[----:B------:R-:W-:Y:S05]  /*0db0*/  @P0 BRA `(.L_x_15) ;  /* 0x0000000000380947 */ /* 0x000fea0003800000 */
[----:B------:R-:W2:Y:S01]  /*0dc0*/  S2UR UR5, SR_CgaCtaId ;  /* 0x00000000000579c3 */ /* 0x000ea20000008800 */
[----:B-1----:R-:W-:Y:S01]  /*0dd0*/  UMOV UR4, 0x400 ;  /* 0x0000040000047882 */ /* 0x002fe20000000000 */
[----:B------:R-:W-:Y:S01]  /*0de0*/  UMOV UR6, 0x20 ;  /* 0x0000002000067882 */ /* 0x000fe20000000000 */
[----:B------:R-:W-:Y:S01]  /*0df0*/  ELECT P0, URZ, PT ;  /* 0x0000000000ff782f */ /* 0x000fe20003800000 */
[----:B------:R-:W-:-:S04]  /*0e00*/  UIADD3 UR6, UPT, UPT, -UR6, 0x100000, URZ ;  /* 0x0010000006067890 */ /* 0x000fc8000fffe1ff */
[----:B------:R-:W-:Y:S02]  /*0e10*/  USHF.L.U32 UR7, UR6, 0xb, URZ ;  /* 0x0000000b06077899 */ /* 0x000fe400080006ff */
[----:B------:R-:W-:Y:S02]  /*0e20*/  USHF.L.U32 UR6, UR6, 0x1, URZ ;  /* 0x0000000106067899 */ /* 0x000fe400080006ff */
[----:B--2---:R-:W-:Y:S01]  /*0e30*/  ULEA UR4, UR5, UR4, 0x18 ;  /* 0x0000000405047291 */ /* 0x004fe2000f8ec0ff */
[----:B------:R-:W1:Y:S11]  /*0e40*/  FENCE.VIEW.ASYNC.S ;  /* 0x00000000000073c6 */ /* 0x000e760000000000 */
[----:B-1----:R2:W1:Y:S01]  /*0e50*/  SYNCS.EXCH.64 URZ, [UR4+0x170], UR6 ;  /* 0x0001700604ff75b2 */ /* 0x0024620008000100 */
[----:B------:R2:W1:Y:S01]  /*0e60*/  SYNCS.EXCH.64 URZ, [UR4+0x180], UR6 ;  /* 0x0001800604ff75b2 */ /* 0x0004620008000100 */
[----:B------:R2:W1:Y:S01]  /*0e70*/  SYNCS.EXCH.64 URZ, [UR4+0x178], UR6 ;  /* 0x0001780604ff75b2 */ /* 0x0004620008000100 */
[----:B------:R2:W1:Y:S02]  /*0e80*/  SYNCS.EXCH.64 URZ, [UR4+0x188], UR6 ;  /* 0x0001880604ff75b2 */ /* 0x0004640008000100 */
[----:B--2---:R-:W-:Y:S01]  /*0e90*/  NOP ;  /* 0x0000000000007918 */ /* 0x004fe20000000000 */
.L_x_15:
[----:B-1----:R-:W1:Y:S01]  /*0ea0*/  LDCU UR4, c[0x0][0x36c] ;  /* 0x00006d80ff0477ac */ /* 0x002e620008000800 */
[----:B------:R-:W-:Y:S01]  /*0eb0*/  ISETP.NE.OR P3, PT, R0, 0x2, !P3 ;  /* 0x000000020000780c */ /* 0x000fe20005f65670 */
[----:B------:R-:W-:Y:S01]  /*0ec0*/  NOP ;  /* 0x0000000000007918 */ /* 0x000fe20000000000 */
[----:B------:R-:W-:Y:S01]  /*0ed0*/  LOP3.LUT R0, R170, 0x1f, RZ, 0xc0, !PT ;  /* 0x0000001faa007812 */ /* 0x000fe200078ec0ff */
[----:B------:R-:W-:Y:S02]  /*0ee0*/  UISETP.NE.AND UP4, UPT, UR17, URZ, UPT ;  /* 0x000000ff1100728c */ /* 0x000fe4000bf85270 */
[----:B-1----:R-:W-:-:S09]  /*0ef0*/  UISETP.EQ.U32.AND UP5, UPT, UR4, 0x1, UPT ;  /* 0x000000010400788c */ /* 0x002fd2000bfa2070 */
[----:B------:R-:W-:Y:S05]  /*0f00*/  BRA.U !UP5, `(.L_x_16) ;  /* 0x000000010d087547 */ /* 0x000fea000b800000 */
[----:B---34-:R-:W-:Y:S01]  /*0f10*/  UCGABAR_ARV ;  /* 0x00000000000079c7 */ /* 0x018fe20008000000 */
[----:B------:R-:W-:Y:S05]  /*0f20*/  BRA `(.L_x_17) ;  /* 0x0000000000047947 */ /* 0x000fea0003800000 */
.L_x_16:
[----:B---34-:R-:W-:Y:S01]  /*0f30*/  NOP ;  /* 0x0000000000007918 */ /* 0x018fe20000000000 */
.L_x_17:
[----:B------:R-:W1:Y:S01]  /*0f40*/  S2UR UR7, SR_CTAID.X ;  /* 0x00000000000779c3 */ /* 0x000e620000002500 */
[----:B------:R-:W-:-:S05]  /*0f50*/  CS2R.32 R160, SR_CgaSize ;  /* 0x0000000000a07805 */ /* 0x000fca0000008a00 */
[----:B------:R-:W-:-:S05]  /*0f60*/  IMAD R160, R160, -0xa0, RZ ;  /* 0xffffff60a0a07824 */ /* 0x000fca00078e02ff */
[----:B------:R-:W-:-:S14]  /*0f70*/  R2UR UR5, R160 ;  /* 0x00000000a00572ca */ /* 0x000fdc00000e0000 */
[----:B------:R-:W2:Y:S01]  /*0f80*/  LDCU UR5, c[0x0][UR5+0x2b0] ;  /* 0x00005600050577ac */ /* 0x000ea20008000800 */
[----:B------:R-:W-:-:S05]  /*0f90*/  CS2R.32 R160, SR_CgaSize ;  /* 0x0000000000a07805 */ /* 0x000fca0000008a00 */
[----:B------:R-:W-:-:S05]  /*0fa0*/  IMAD R160, R160, -0xa0, RZ ;  /* 0xffffff60a0a07824 */ /* 0x000fca00078e02ff */
[----:B------:R-:W-:-:S14]  /*0fb0*/  R2UR UR4, R160 ;  /* 0x00000000a00472ca */ /* 0x000fdc00000e0000 */
[----:B------:R-:W3:Y:S01]  /*0fc0*/  LDCU UR4, c[0x0][UR4+0x2b4] ;  /* 0x00005680040477ac */ /* 0x000ee20008000800 */
[----:B------:R-:W4:Y:S01]  /*0fd0*/  S2UR UR8, SR_CTAID.Y ;  /* 0x00000000000879c3 */ /* 0x000f220000002600 */
[----:B------:R-:W-:-:S05]  /*0fe0*/  CS2R.32 R160, SR_CgaSize ;  /* 0x0000000000a07805 */ /* 0x000fca0000008a00 */
[----:B------:R-:W-:-:S05]  /*0ff0*/  IMAD R160, R160, -0xa0, RZ ;  /* 0xffffff60a0a07824 */ /* 0x000fca00078e02ff */
[----:B------:R-:W-:-:S14]  /*1000*/  R2UR UR9, R160 ;  /* 0x00000000a00972ca */ /* 0x000fdc00000e0000 */
[----:B------:R-:W3:Y:S01]  /*1010*/  LDCU UR9, c[0x0][UR9+0x2a0] ;  /* 0x00005400090977ac */ /* 0x000ee20008000800 */
[----:B------:R-:W4:Y:S01]  /*1020*/  LDCU UR21, c[0x0][0xb24] ;  /* 0x00016480ff1577ac */ /* 0x000f220008000800 */
[----:B------:R-:W3:Y:S01]  /*1030*/  S2UR UR10, SR_CgaCtaId ;  /* 0x00000000000a79c3 */ /* 0x000ee20000008800 */
[----:B------:R-:W-:-:S05]  /*1040*/  CS2R.32 R160, SR_CgaSize ;  /* 0x0000000000a07805 */ /* 0x000fca0000008a00 */
[----:B------:R-:W-:-:S05]  /*1050*/  IMAD R160, R160, -0xa0, RZ ;  /* 0xffffff60a0a07824 */ /* 0x000fca00078e02ff */
[----:B------:R-:W-:-:S14]  /*1060*/  R2UR UR59, R160 ;  /* 0x00000000a03b72ca */ /* 0x000fdc00000e0000 */
[----:B------:R-:W3:Y:S01]  /*1070*/  LDCU UR59, c[0x0][UR59+0x2a4] ;  /* 0x000054803b3b77ac */ /* 0x000ee20008000800 */
[----:B------:R-:W3:Y:S01]  /*1080*/  LDCU UR42, c[0x0][0xb24] ;  /* 0x00016480ff2a77ac */ /* 0x000ee20008000800 */
[----:B-1----:R-:W-:Y:S01]  /*1090*/  I2FP.F32.U32 R3, UR7 ;  /* 0x0000000700037c45 */ /* 0x002fe20008201000 */
[----:B------:R-:W1:Y:S01]  /*10a0*/  S2UR UR36, SR_CTAID.Z ;  /* 0x00000000002479c3 */ /* 0x000e620000002700 */
[----:B------:R-:W1:Y:S03]  /*10b0*/  LDCU UR27, c[0x0][0xb30] ;  /* 0x00016600ff1b77ac */ /* 0x000e660008000800 */
[----:B--2---:R-:W-:Y:S01]  /*10c0*/  FMUL R3, R3, UR5 ;  /* 0x0000000503037c20 */ /* 0x004fe20008400000 */
[----:B------:R-:W-:Y:S01]  /*10d0*/  UMOV UR16, UR7 ;  /* 0x0000000700107c82 */ /* 0x000fe20008000000 */
[----:B----4-:R-:W-:Y:S01]  /*10e0*/  UISETP.GE.AND UP2, UPT, UR21, 0x1, UPT ;  /* 0x000000011500788c */ /* 0x010fe2000bf46270 */
[----:B------:R-:W-:Y:S01]  /*10f0*/  I2FP.F32.U32 R2, UR8 ;  /* 0x0000000800027c45 */ /* 0x000fe20008201000 */
[----:B------:R-:W-:-:S02]  /*1100*/  UMOV UR20, UR8 ;  /* 0x0000000800147c82 */ /* 0x000fc40008000000 */
[----:B------:R-:W2:Y:S02]  /*1110*/  F2I.U32.TRUNC.NTZ R3, R3 ;  /* 0x0000000300037305 */ /* 0x000ea4000020f000 */
[----:B---3--:R-:W-:Y:S01]  /*1120*/  FMUL R2, R2, UR4 ;  /* 0x0000000402027c20 */ /* 0x008fe20008400000 */
[----:B------:R-:W-:-:S05]  /*1130*/  USHF.L.U32 UR28, UR10, 0xb, URZ ;  /* 0x0000000b0a1c7899 */ /* 0x000fca00080006ff */
[----:B------:R-:W3:Y:S01]  /*1140*/  F2I.U32.TRUNC.NTZ R2, R2 ;  /* 0x0000000200027305 */ /* 0x000ee2000020f000 */
[----:B--2---:R-:W-:Y:S02]  /*1150*/  R2UR UR4, R3 ;  /* 0x00000000030472ca */ /* 0x004fe400000e0000 */
[----:B---3--:R-:W-:Y:S02]  /*1160*/  R2UR UR6, R2 ;  /* 0x00000000020672ca */ /* 0x008fe400000e0000 */
[----:B------:R-:W-:-:S09]  /*1170*/  PRMT R2, RZ, 0x7610, R2 ;  /* 0x00007610ff027816 */ /* 0x000fd20000000002 */
[----:B------:R-:W-:-:S04]  /*1180*/  UIADD3 UR5, UPT, UPT, -UR4, URZ, URZ ;  /* 0x000000ff04057290 */ /* 0x000fc8000fffe1ff */
[----:B------:R-:W-:Y:S02]  /*1190*/  UIMAD UR5, UR9, UR5, UR7 ;  /* 0x00000005090572a4 */ /* 0x000fe4000f8e0207 */
[----:B------:R-:W-:-:S04]  /*11a0*/  UIADD3 UR4, UPT, UPT, -UR6, URZ, URZ ;  /* 0x000000ff06047290 */ /* 0x000fc8000fffe1ff */
[----:B------:R-:W-:Y:S01]  /*11b0*/  IMAD.U32 R160, RZ, RZ, UR5 ;  /* 0x00000005ffa07e24 */ /* 0x000fe2000f8e00ff */
[----:B------:R-:W-:Y:S01]  /*11c0*/  UIMAD UR59, UR59, UR4, UR8 ;  /* 0x000000043b3b72a4 */ /* 0x000fe2000f8e0208 */
[----:B-1----:R-:W-:Y:S11]  /*11d0*/  BRA.U UP4, `(.L_x_18) ;  /* 0x0000000104287547 */ /* 0x002ff6000b800000 */
[----:B------:R-:W-:Y:S01]  /*11e0*/  R2UR UR4, R160 ;  /* 0x00000000a00472ca */ /* 0x000fe200000e0000 */
[----:B------:R-:W-:Y:S02]  /*11f0*/  UISETP.NE.AND UP0, UPT, UR59, URZ, UPT ;  /* 0x000000ff3b00728c */ /* 0x000fe4000bf05270 */
[----:B------:R-:W-:-:S10]  /*1200*/  UISETP.NE.AND UP1, UPT, UR59, 0x1, UPT ;  /* 0x000000013b00788c */ /* 0x000fd4000bf25270 */
[----:B------:R-:W-:-:S04]  /*1210*/  UISETP.EQ.OR UP0, UPT, UR4, URZ, !UP0 ;  /* 0x000000ff0400728c */ /* 0x000fc8000c702670 */
[----:B------:R-:W-:Y:S02]  /*1220*/  USEL UR5, URZ, 0x1, !UP0 ;  /* 0x00000001ff057887 */ /* 0x000fe4000c000000 */
[----:B------:R-:W-:Y:S02]  /*1230*/  UISETP.NE.AND UP0, UPT, UR4, URZ, UPT ;  /* 0x000000ff0400728c */ /* 0x000fe4000bf05270 */
[----:B------:R-:W-:-:S04]  /*1240*/  USEL UR4, URZ, 0x2, UP1 ;  /* 0x00000002ff047887 */ /* 0x000fc80008800000 */
[----:B------:R-:W-:-:S04]  /*1250*/  USEL UR4, UR4, 0x2, UP0 ;  /* 0x0000000204047887 */ /* 0x000fc80008000000 */
[----:B------:R-:W-:-:S06]  /*1260*/  UIADD3 UR4, UPT, UPT, UR5, UR4, URZ ;  /* 0x0000000405047290 */ /* 0x000fcc000fffe0ff */
[----:B------:R-:W-:Y:S02]  /*1270*/  MOV R2, UR4 ;  /* 0x0000000400027c02 */ /* 0x000fe40008000f00 */
.L_x_18:
[----:B------:R-:W-:Y:S05]  /*1280*/  BRA.U !UP2, `(.L_x_19) ;  /* 0x000000010ad47547 */ /* 0x000fea000b800000 */
[----:B------:R-:W1:Y:S01]  /*1290*/  LDCU.128 UR12, c[0x0][0xb10] ;  /* 0x00016200ff0c77ac */ /* 0x000e620008000c00 */
[----:B------:R-:W2:Y:S01]  /*12a0*/  LDCU UR6, c[0x0][0x370] ;  /* 0x00006e00ff0677ac */ /* 0x000ea20008000800 */
[----:B------:R-:W3:Y:S01]  /*12b0*/  LDCU UR5, c[0x0][0x374] ;  /* 0x00006e80ff0577ac */ /* 0x000ee20008000800 */
[----:B------:R-:W4:Y:S01]  /*12c0*/  LDCU UR26, c[0x0][0xb0c] ;  /* 0x00016180ff1a77ac */ /* 0x000f220008000800 */
[----:B------:R-:W4:Y:S01]  /*12d0*/  LDCU UR4, c[0x0][0xb20] ;  /* 0x00016400ff0477ac */ /* 0x000f220008000800 */
[----:B------:R-:W4:Y:S01]  /*12e0*/  LDCU.64 UR8, c[0x0][0xb28] ;  /* 0x00016500ff0877ac */ /* 0x000f220008000a00 */
[----:B-1----:R-:W-:Y:S02]  /*12f0*/  UISETP.NE.AND UP0, UPT, UR14, 0x1, UPT ;  /* 0x000000010e00788c */ /* 0x002fe4000bf05270 */
[----:B---3--:R-:W-:Y:S02]  /*1300*/  UIMAD.WIDE.U32 UR10, UR5, UR15, URZ ;  /* 0x0000000f050a72a5 */ /* 0x008fe4000f8e00ff */
[----:B--2---:R-:W-:-:S02]  /*1310*/  UIMAD.WIDE.U32 UR22, UR6, UR12, URZ ;  /* 0x0000000c061672a5 */ /* 0x004fc4000f8e00ff */
[----:B----4-:R-:W-:Y:S02]  /*1320*/  UISETP.NE.AND UP1, UPT, UR26, 0x1, UPT ;  /* 0x000000011a00788c */ /* 0x010fe4000bf25270 */
[----:B------:R-:W-:Y:S01]  /*1330*/  UISETP.NE.AND UP2, UPT, UR21, 0x1, UPT ;  /* 0x000000011500788c */ /* 0x000fe2000bf45270 */
[----:B------:R-:W-:Y:S02]  /*1340*/  UMOV UR10, UR11 ;  /* 0x0000000b000a7c82 */ /* 0x000fe40008000000 */
[----:B------:R-:W-:Y:S01]  /*1350*/  UMOV UR22, UR23 ;  /* 0x0000001700167c82 */ /* 0x000fe20008000000 */
[----:B------:R-:W-:Y:S02]  /*1360*/  @UP0 USHF.R.U32.HI UR5, URZ, UR4, UR10 ;  /* 0x00000004ff050299 */ /* 0x000fe4000801160a */
[----:B------:R-:W-:Y:S02]  /*1370*/  UIMAD.WIDE.U32 UR24, UR20, UR15, URZ ;  /* 0x0000000f141872a5 */ /* 0x000fe4000f8e00ff */
[----:B------:R-:W-:-:S02]  /*1380*/  UIMAD.WIDE.U32 UR10, UR5, UR8, URZ ;  /* 0x00000008050a72a5 */ /* 0x000fc4000f8e00ff */
[----:B------:R-:W-:Y:S02]  /*1390*/  @UP1 USHF.R.U32.HI UR6, URZ, UR13, UR22 ;  /* 0x0000000dff061299 */ /* 0x000fe40008011616 */
[----:B------:R-:W-:Y:S02]  /*13a0*/  UIMAD.WIDE.U32 UR18, UR16, UR12, URZ ;  /* 0x0000000c101272a5 */ /* 0x000fe4000f8e00ff */
[----:B------:R-:W-:Y:S01]  /*13b0*/  UIMAD.WIDE.U32 UR22, UR6, UR8, URZ ;  /* 0x00000008061672a5 */ /* 0x000fe2000f8e00ff */
[----:B------:R-:W-:Y:S01]  /*13c0*/  UMOV UR24, UR25 ;  /* 0x0000001900187c82 */ /* 0x000fe20008000000 */
[----:B------:R-:W-:Y:S01]  /*13d0*/  UMOV UR10, UR11 ;  /* 0x0000000b000a7c82 */ /* 0x000fe20008000000 */
[----:B------:R-:W-:Y:S02]  /*13e0*/  USHF.R.U32.HI UR24, URZ, UR4, UR24 ;  /* 0x00000004ff187299 */ /* 0x000fe40008011618 */
[----:B------:R-:W-:Y:S02]  /*13f0*/  @UP2 USHF.R.U32.HI UR5, URZ, UR9, UR10 ;  /* 0x00000009ff052299 */ /* 0x000fe4000801160a */
[----:B------:R-:W-:Y:S01]  /*1400*/  UMOV UR7, UR23 ;  /* 0x0000001700077c82 */ /* 0x000fe20008000000 */
[----:B------:R-:W-:Y:S01]  /*1410*/  UMOV UR18, UR19 ;  /* 0x0000001300127c82 */ /* 0x000fe20008000000 */
[----:B------:R-:W-:-:S02]  /*1420*/  @UP2 USHF.R.U32.HI UR6, URZ, UR9, UR7 ;  /* 0x00000009ff062299 */ /* 0x000fc40008011607 */
[----:B------:R-:W-:Y:S02]  /*1430*/  USHF.R.U32.HI UR18, URZ, UR13, UR18 ;  /* 0x0000000dff127299 */ /* 0x000fe40008011612 */
[----:B------:R-:W-:Y:S02]  /*1440*/  USEL UR4, UR20, UR24, !UP0 ;  /* 0x0000001814047287 */ /* 0x000fe4000c000000 */
[----:B------:R-:W-:Y:S02]  /*1450*/  UIMAD UR7, UR5, UR21, URZ ;  /* 0x00000015050772a4 */ /* 0x000fe4000f8e02ff */
[----:B------:R-:W-:Y:S02]  /*1460*/  USEL UR5, UR16, UR18, !UP1 ;  /* 0x0000001210057287 */ /* 0x000fe4000c800000 */
[----:B------:R-:W-:Y:S02]  /*1470*/  UIMAD UR12, UR6, UR21, URZ ;  /* 0x00000015060c72a4 */ /* 0x000fe4000f8e02ff */
[----:B------:R-:W-:-:S02]  /*1480*/  UISETP.GE.AND UP0, UPT, UR4, UR7, UPT ;  /* 0x000000070400728c */ /* 0x000fc4000bf06270 */
[----:B------:R-:W-:Y:S02]  /*1490*/  UIMAD.WIDE.U32 UR10, UR4, UR8, URZ ;  /* 0x00000008040a72a5 */ /* 0x000fe4000f8e00ff */
[----:B------:R-:W-:Y:S02]  /*14a0*/  UISETP.GE.OR UP0, UPT, UR5, UR12, UP0 ;  /* 0x0000000c0500728c */ /* 0x000fe40008706670 */
[----:B------:R-:W-:Y:S02]  /*14b0*/  UIMAD.WIDE.U32 UR12, UR5, UR8, URZ ;  /* 0x00000008050c72a5 */ /* 0x000fe4000f8e00ff */
[----:B------:R-:W-:Y:S01]  /*14c0*/  UIADD3 UR10, UPT, UPT, -UR4, URZ, URZ ;  /* 0x000000ff040a7290 */ /* 0x000fe2000fffe1ff */
[----:B------:R-:W-:Y:S01]  /*14d0*/  UMOV UR8, UR11 ;  /* 0x0000000b00087c82 */ /* 0x000fe20008000000 */
[----:B------:R-:W-:Y:S02]  /*14e0*/  UIADD3 UR11, UPT, UPT, -UR5, URZ, URZ ;  /* 0x000000ff050b7290 */ /* 0x000fe4000fffe1ff */
[----:B------:R-:W-:-:S03]  /*14f0*/  USHF.R.U32.HI UR8, URZ, UR9, UR8 ;  /* 0x00000009ff087299 */ /* 0x000fc60008011608 */
[----:B------:R-:W-:Y:S01]  /*1500*/  @!UP0 UMOV UR7, UR13 ;  /* 0x0000000d00078c82 */ /* 0x000fe20008000000 */
[----:B------:R-:W-:Y:S02]  /*1510*/  UIMAD UR20, UR14, UR10, UR20 ;  /* 0x0000000a0e1472a4 */ /* 0x000fe4000f8e0214 */
[----:B------:R-:W-:Y:S02]  /*1520*/  USEL UR8, UR4, UR8, !UP2 ;  /* 0x0000000804087287 */ /* 0x000fe4000d000000 */
[----:B------:R-:W-:Y:S02]  /*1530*/  @!UP0 USHF.R.U32.HI UR7, URZ, UR9, UR7 ;  /* 0x00000009ff078299 */ /* 0x000fe40008011607 */
[----:B------:R-:W-:Y:S02]  /*1540*/  UIADD3 UR9, UPT, UPT, -UR8, URZ, URZ ;  /* 0x000000ff08097290 */ /* 0x000fe4000fffe1ff */
[----:B------:R-:W-:Y:S02]  /*1550*/  @!UP0 USEL UR7, UR5, UR7, !UP2 ;  /* 0x0000000705078287 */ /* 0x000fe4000d000000 */
[----:B------:R-:W-:-:S02]  /*1560*/  UIMAD UR9, UR21, UR9, UR4 ;  /* 0x00000009150972a4 */ /* 0x000fc4000f8e0204 */
[----:B------:R-:W-:Y:S02]  /*1570*/  @!UP0 UIADD3 UR8, UPT, UPT, UR8, -UR7, URZ ;  /* 0x8000000708088290 */ /* 0x000fe4000fffe0ff */
[----:B------:R-:W-:Y:S02]  /*1580*/  @!UP0 UIMAD UR6, UR9, UR6, UR7 ;  /* 0x00000006090682a4 */ /* 0x000fe4000f8e0207 */
[----:B------:R-:W-:Y:S02]  /*1590*/  @!UP0 UIMAD UR4, UR8, UR21, UR5 ;  /* 0x00000015080482a4 */ /* 0x000fe4000f8e0205 */
[----:B------:R-:W-:Y:S02]  /*15a0*/  UIMAD UR16, UR26, UR11, UR16 ;  /* 0x0000000b1a1072a4 */ /* 0x000fe4000f8e0210 */
[----:B------:R-:W-:Y:S01]  /*15b0*/  UIMAD UR20, UR4, UR14, UR20 ;  /* 0x0000000e041472a4 */ /* 0x000fe2000f8e0214 */
[----:B------:R-:W-:Y:S02]  /*15c0*/  @!UP0 UMOV UR5, UR6 ;  /* 0x0000000600058c82 */ /* 0x000fe40008000000 */
[----:B------:R-:W-:-:S12]  /*15d0*/  UIMAD UR16, UR5, UR26, UR16 ;  /* 0x0000001a051072a4 */ /* 0x000fd8000f8e0210 */
.L_x_19:
[----:B------:R-:W-:Y:S02]  /*15e0*/  UISETP.NE.AND UP1, UPT, UR27, 0x1, UPT ;  /* 0x000000011b00788c */ /* 0x000fe4000bf25270 */
[----:B------:R-:W-:Y:S02]  /*15f0*/  UISETP.NE.AND UP0, UPT, UR17, 0x2, UPT ;  /* 0x000000021100788c */ /* 0x000fe4000bf05270 */
[----:B------:R-:W-:-:S05]  /*1600*/  ULOP3.LUT UR28, UR28, 0x800, URZ, 0xc0, !UPT ;  /* 0x000008001c1c7892 */ /* 0x000fca000f8ec0ff */
[----:B------:R-:W-:Y:S07]  /*1610*/  BRA.U UP1, `(.L_x_20) ;  /* 0x0000000101447547 */ /* 0x000fee000b800000 */
[----:B------:R-:W1:Y:S01]  /*1620*/  LDCU.128 UR8, c[0x0][0xb10] ;  /* 0x00016200ff0877ac */ /* 0x000e620008000c00 */
[----:B------:R-:W2:Y:S01]  /*1630*/  LDCU UR12, c[0x0][0xb0c] ;  /* 0x00016180ff0c77ac */ /* 0x000ea20008000800 */
[----:B------:R-:W3:Y:S01]  /*1640*/  LDCU UR13, c[0x0][0xb20] ;  /* 0x00016400ff0d77ac */ /* 0x000ee20008000800 */
[----:B-1----:R-:W-:Y:S02]  /*1650*/  UIMAD.WIDE.U32 UR6, UR16, UR8, URZ ;  /* 0x00000008100672a5 */ /* 0x002fe4000f8e00ff */
[----:B------:R-:W-:Y:S02]  /*1660*/  UIMAD.WIDE.U32 UR4, UR20, UR11, URZ ;  /* 0x0000000b140472a5 */ /* 0x000fe4000f8e00ff */
[----:B--2---:R-:W-:Y:S02]  /*1670*/  UISETP.NE.AND UP2, UPT, UR12, 0x1, UPT ;  /* 0x000000010c00788c */ /* 0x004fe4000bf45270 */
[----:B------:R-:W-:Y:S01]  /*1680*/  UISETP.NE.AND UP1, UPT, UR10, 0x1, UPT ;  /* 0x000000010a00788c */ /* 0x000fe2000bf25270 */
[----:B------:R-:W-:-:S02]  /*1690*/  UMOV UR6, UR7 ;  /* 0x0000000700067c82 */ /* 0x000fc40008000000 */
[----:B------:R-:W-:Y:S01]  /*16a0*/  UMOV UR4, UR5 ;  /* 0x0000000500047c82 */ /* 0x000fe20008000000 */
[----:B------:R-:W-:Y:S02]  /*16b0*/  USHF.R.U32.HI UR6, URZ, UR9, UR6 ;  /* 0x00000009ff067299 */ /* 0x000fe40008011606 */
[----:B---3--:R-:W-:Y:S02]  /*16c0*/  USHF.R.U32.HI UR4, URZ, UR13, UR4 ;  /* 0x0000000dff047299 */ /* 0x008fe40008011604 */
[----:B------:R-:W-:Y:S02]  /*16d0*/  USEL UR5, UR16, UR6, !UP2 ;  /* 0x0000000610057287 */ /* 0x000fe4000d000000 */
[----:B------:R-:W-:-:S04]  /*16e0*/  USEL UR4, UR20, UR4, !UP1 ;  /* 0x0000000414047287 */ /* 0x000fc8000c800000 */
[----:B------:R-:W-:Y:S02]  /*16f0*/  UIADD3 UR6, UPT, UPT, UR5, -UR4, URZ ;  /* 0x8000000405067290 */ /* 0x000fe4000fffe0ff */
[----:B------:R-:W-:Y:S02]  /*1700*/  UIADD3 UR4, UPT, UPT, -UR5, UR4, URZ ;  /* 0x0000000405047290 */ /* 0x000fe4000fffe1ff */
[----:B------:R-:W-:Y:S02]  /*1710*/  UIMAD UR20, UR6, UR10, UR20 ;  /* 0x0000000a061472a4 */ /* 0x000fe4000f8e0214 */
[----:B------:R-:W-:-:S12]  /*1720*/  UIMAD UR16, UR4, UR12, UR16 ;  /* 0x0000000c041072a4 */ /* 0x000fd8000f8e0210 */
.L_x_20:
[----:B------:R-:W-:Y:S05]  /*1730*/  BRA.U !UP5, `(.L_x_21) ;  /* 0x000000010d0c7547 */ /* 0x000fea000b800000 */
[----:B------:R-:W-:Y:S01]  /*1740*/  UCGABAR_WAIT ;  /* 0x0000000000007dc7 */ /* 0x000fe20008000000 */
[----:B------:R-:W-:Y:S01]  /*1750*/  CCTL.IVALL ;  /* 0x00000000ff00798f */ /* 0x000fe20002000000 */
[----:B------:R-:W-:Y:S05]  /*1760*/  BRA `(.L_x_22) ;  /* 0x0000000000047947 */ /* 0x000fea0003800000 */
.L_x_21:
[----:B------:R-:W-:Y:S06]  /*1770*/  BAR.SYNC.DEFER_BLOCKING 0x0 ;  /* 0x0000000000007b1d */ /* 0x000fec0000010000 */
.L_x_22:
[----:B------:R-:W-:Y:S05]  /*1780*/  BRA.U UP0, `(.L_x_23) ;  /* 0x0000001900207547 */ /* 0x000fea000b800000 */
[----:B------:R-:W1:Y:S01]  /*1790*/  LDCU UR6, c[0x0][0x38c] ;  /* 0x00007180ff0677ac */ /* 0x000e620008000800 */
[----:B------:R-:W2:Y:S01]  /*17a0*/  S2UR UR8, SR_CgaCtaId ;  /* 0x00000000000879c3 */ /* 0x000ea20000008800 */
[----:B------:R-:W-:Y:S01]  /*17b0*/  PLOP3.LUT P1, PT, PT, PT, UP3, 0x80, 0x8 ;  /* 0x000000000008781c */ /* 0x000fe20003f2f038 */
[----:B------:R-:W-:Y:S01]  /*17c0*/  IMAD.MOV.U32 R12, RZ, RZ, 0x1 ;  /* 0x00000001ff0c7424 */ /* 0x000fe200078e00ff */
[----:B------:R-:W-:Y:S01]  /*17d0*/  UMOV UR7, 0x400 ;  /* 0x0000040000077882 */ /* 0x000fe20000000000 */
[----:B------:R-:W-:Y:S01]  /*17e0*/  UISETP.NE.AND UP1, UPT, UR17, URZ, UPT ;  /* 0x000000ff1100728c */ /* 0x000fe2000bf25270 */
[----:B------:R-:W-:Y:S02]  /*17f0*/  ISETP.EQ.OR P2, PT, R0, RZ, P3 ;  /* 0x000000ff0000720c */ /* 0x000fe40001f42670 */
[----:B------:R-:W-:Y:S02]  /*1800*/  CS2R R10, SRZ ;  /* 0x00000000000a7805 */ /* 0x000fe4000001ff00 */
[----:B------:R-:W-:Y:S01]  /*1810*/  PLOP3.LUT P1, PT, P1, PT, PT, 0x8, 0x80 ;  /* 0x000000000080781c */ /* 0x000fe20000f2e170 */
[----:B------:R-:W-:Y:S01]  /*1820*/  IMAD.MOV.U32 R9, RZ, RZ, RZ ;  /* 0x000000ffff097224 */ /* 0x000fe200078e00ff */
[----:B------:R-:W3:Y:S01]  /*1830*/  LDCU UR40, c[0x0][0x370] ;  /* 0x00006e00ff2877ac */ /* 0x000ee20008000800 */
[----:B------:R-:W-:Y:S01]  /*1840*/  IMAD.MOV.U32 R8, RZ, RZ, 0x1 ;  /* 0x00000001ff087424 */ /* 0x000fe200078e00ff */
[----:B------:R-:W4:Y:S01]  /*1850*/  LDCU.64 UR26, c[0x0][0x348] ;  /* 0x00006900ff1a77ac */ /* 0x000f220008000a00 */
[----:B-1----:R-:W-:-:S02]  /*1860*/  UIADD3 UR5, UPT, UPT, UR6, 0x1f, URZ ;  /* 0x0000001f06057890 */ /* 0x002fc4000fffe0ff */
[----:B------:R-:W-:Y:S02]  /*1870*/  USHF.R.U32.HI UR45, URZ, 0x5, UR28 ;  /* 0x00000005ff2d7899 */ /* 0x000fe4000801161c */
[----:B------:R-:W-:Y:S02]  /*1880*/  USHF.R.S32.HI UR4, URZ, 0x1f, UR5 ;  /* 0x0000001fff047899 */ /* 0x000fe40008011405 */
[----:B------:R-:W-:Y:S02]  /*1890*/  UIADD3 UR46, UPT, UPT, UR6, 0x3e, URZ ;  /* 0x0000003e062e7890 */ /* 0x000fe4000fffe0ff */
[----:B------:R-:W-:Y:S02]  /*18a0*/  ULEA.HI UR4, UR4, UR5, URZ, 0x5 ;  /* 0x0000000504047291 */ /* 0x000fe4000f8f28ff */
[----:B--2---:R-:W-:Y:S02]  /*18b0*/  ULEA UR7, UR8, UR7, 0x18 ;  /* 0x0000000708077291 */ /* 0x004fe4000f8ec0ff */
[----:B------:R-:W-:-:S02]  /*18c0*/  USHF.R.S32.HI UR43, URZ, 0x5, UR4 ;  /* 0x00000005ff2b7899 */ /* 0x000fc40008011404 */
[----:B------:R-:W-:Y:S02]  /*18d0*/  UIADD3 UR4, UPT, UPT, UR6, -0x1, URZ ;  /* 0xffffffff06047890 */ /* 0x000fe4000fffe0ff */
[----:B------:R-:W-:Y:S02]  /*18e0*/  UISETP.LT.U32.AND UP0, UPT, UR43, 0xe, UPT ;  /* 0x0000000e2b00788c */ /* 0x000fe4000bf01070 */
[----:B------:R-:W-:Y:S02]  /*18f0*/  UISETP.GE.U32.AND UP2, UPT, UR4, -0x3f, UPT ;  /* 0xffffffc10400788c */ /* 0x000fe4000bf46070 */
[----:B------:R-:W-:Y:S01]  /*1900*/  USEL UR41, UR43, 0xe, UP0 ;  /* 0x0000000e2b297887 */ /* 0x000fe20008000000 */
[----:B------:R-:W1:Y:S03]  /*1910*/  LDCU UR39, c[0x0][0x374] ;  /* 0x00006e80ff2777ac */ /* 0x000e660008000800 */
[----:B------:R-:W-:-:S02]  /*1920*/  UIADD3 UR21, UPT, UPT, UR41, -0x1, URZ ;  /* 0xffffffff29157890 */ /* 0x000fc4000fffe0ff */
[----:B------:R-:W-:-:S03]  /*1930*/  USEL UR24, UR48, 0x2, UP1 ;  /* 0x0000000230187887 */ /* 0x000fc60008800000 */
[----:B------:R-:W-:Y:S02]  /*1940*/  @UP2 UIADD3 UR21, UPT, UPT, UR41, URZ, URZ ;  /* 0x000000ff29152290 */ /* 0x000fe4000fffe0ff */
[----:B------:R-:W-:Y:S02]  /*1950*/  UIADD3 UR29, UPT, UPT, UR7, 0xc400, UR28 ;  /* 0x0000c400071d7890 */ /* 0x000fe4000fffe01c */
[----:B------:R-:W-:Y:S02]  /*1960*/  UIADD3 UR44, UPT, UPT, UR43, -UR41, URZ ;  /* 0x800000292b2c7290 */ /* 0x000fe4000fffe0ff */
[----:B------:R-:W-:Y:S01]  /*1970*/  UIADD3 UR21, UPT, UPT, UR21, 0x1, URZ ;  /* 0x0000000115157890 */ /* 0x000fe2000fffe0ff */
[----:B---34-:R-:W-:-:S11]  /*1980*/  UMOV UR5, URZ ;  /* 0x000000ff00057c82 */ /* 0x018fd60008000000 */
.L_x_43:
[----:B------:R-:W2:Y:S02]  /*1990*/  S2UR UR4, SR_CgaCtaId ;  /* 0x00000000000479c3 */ /* 0x000ea40000008800 */
[----:B--2---:R-:W-:-:S09]  /*19a0*/  UISETP.NE.AND UP0, UPT, UR4, URZ, UPT ;  /* 0x000000ff0400728c */ /* 0x004fd2000bf05270 */
[----:B-1----:R-:W-:Y:S05]  /*19b0*/  BRA.U UP0, `(.L_x_24) ;  /* 0x0000000100287547 */ /* 0x002fea000b800000 */
[----:B------:R-:W-:Y:S02]  /*19c0*/  LEA R0, R9, UR7, 0x3 ;  /* 0x0000000709007c11 */ /* 0x000fe4000f8e18ff */
[----:B------:R-:W-:-:S04]  /*19d0*/  SHF.L.U32 R3, R8, 0x1f, RZ ;  /* 0x0000001f08037819 */ /* 0x000fc800000006ff */
[----:B------:R-:W2:Y:S02]  /*19e0*/  SYNCS.PHASECHK.TRANS64.TRYWAIT P0, [R0+URZ+0x180], R3 ;  /* 0x00018003000075a7 */ /* 0x000ea400080011ff */
[----:B--2---:R-:W-:Y:S05]  /*19f0*/  @!P0 BRA `(.L_x_25) ;  /* 0x000000a000a88947 */ /* 0x004fea0003800000 */
.L_x_144:
[----:B------:R3:W-:Y:S01]  /*1a00*/  SYNCS.ARRIVE.TRANS64.A1T0 RZ, [R0+URZ+0x170], RZ ;  /* 0x000170ff00ff79a7 */ /* 0x0007e200081000ff */
[----:B------:R-:W-:-:S05]  /*1a10*/  VIADD R9, R9, 0x1 ;  /* 0x0000000109097836 */ /* 0x000fca0000000000 */
[----:B------:R-:W-:-:S04]  /*1a20*/  ISETP.NE.AND P0, PT, R9, 0x2, PT ;  /* 0x000000020900780c */ /* 0x000fc80003f05270 */
[----:B--2---:R-:W-:Y:S02]  /*1a30*/  SEL R3, RZ, 0x1, P0 ;  /* 0x00000001ff037807 */ /* 0x004fe40000000000 */
[----:B------:R-:W-:Y:S02]  /*1a40*/  SEL R9, R9, RZ, P0 ;  /* 0x000000ff09097207 */ /* 0x000fe40000000000 */
[----:B------:R-:W-:-:S07]  /*1a50*/  LOP3.LUT R8, R8, R3, RZ, 0x3c, !PT ;  /* 0x0000000308087212 */ /* 0x000fce00078e3cff */
.L_x_24:
[----:B------:R-:W-:Y:S01]  /*1a60*/  ULEA UR4, UR5, UR7, 0x3 ;  /* 0x0000000705047291 */ /* 0x000fe2000f8e18ff */
[----:B---3--:R-:W-:Y:S01]  /*1a70*/  SHF.L.U32 R0, R12, 0x1f, RZ ;  /* 0x0000001f0c007819 */ /* 0x008fe200000006ff */
[----:B------:R-:W-:Y:S02]  /*1a80*/  UISETP.GE.U32.AND UP0, UPT, UR46, 0x3f, UPT ;  /* 0x0000003f2e00788c */ /* 0x000fe4000bf06070 */
[----:B------:R-:W-:Y:S02]  /*1a90*/  USHF.L.U32 UR11, UR20, 0x8, URZ ;  /* 0x00000008140b7899 */ /* 0x000fe400080006ff */
[----:B------:R-:W-:Y:S01]  /*1aa0*/  ULEA UR35, UR16, UR45, 0x7 ;  /* 0x0000002d10237291 */ /* 0x000fe2000f8e38ff */
[----:B------:R-:W-:Y:S02]  /*1ab0*/  UMOV UR13, URZ ;  /* 0x000000ff000d7c82 */ /* 0x000fe40008000000 */
[----:B------:R2:W3:Y:S02]  /*1ac0*/  SYNCS.PHASECHK.TRANS64.TRYWAIT P0, [UR4+0x70], R0 ;  /* 0x00007000ff0075a7 */ /* 0x0004e40008001104 */
[----:B------:R-:W-:Y:S07]  /*1ad0*/  BRA.U !UP0, `(.L_x_26) ;  /* 0x0000000108bc7547 */ /* 0x000fee000b800000 */
[----:B------:R-:W-:Y:S01]  /*1ae0*/  UMOV UR6, URZ ;  /* 0x000000ff00067c82 */ /* 0x000fe20008000000 */
[----:B------:R-:W-:-:S05]  /*1af0*/  UMOV UR4, UR5 ;  /* 0x0000000500047c82 */ /* 0x000fca0008000000 */
.L_x_32:
[----:B------:R-:W-:Y:S01]  /*1b00*/  ULEA UR33, UR4, UR7, 0x3 ;  /* 0x0000000704217291 */ /* 0x000fe2000f8e18ff */
[----:B---3--:R-:W-:Y:S01]  /*1b10*/  @!P3 MOV R2, 0x3000 ;  /* 0x000030000002b802 */ /* 0x008fe20000000f00 */
[----:B-1-3--:R-:W-:Y:S10]  /*1b20*/  @P0 BRA `(.L_x_27) ;  /* 0x00000000000c0947 */ /* 0x00aff40003800000 */
[----:B------:R-:W-:-:S04]  /*1b30*/  SHF.L.U32 R3, R12, 0x1f, RZ ;  /* 0x0000001f0c037819 */ /* 0x000fc800000006ff */
[----:B------:R-:W3:Y:S02]  /*1b40*/  SYNCS.PHASECHK.TRANS64.TRYWAIT P0, [UR33+0x70], R3 ;  /* 0x00007003ff0075a7 */ /* 0x000ee40008001121 */
[----:B---3--:R-:W-:Y:S05]  /*1b50*/  @!P0 BRA `(.L_x_28) ;  /* 0x000000a000648947 */ /* 0x008fea0003800000 */
.L_x_27:
[----:B------:R3:W-:Y:S01]  /*1b60*/  @!P3 SYNCS.ARRIVE.TRANS64 RZ, [UR33], R2 ;  /* 0x00000002ffffb9a7 */ /* 0x0007e20008000021 */
[----:B------:R-:W-:-:S04]  /*1b70*/  ULOP3.LUT UR5, UR24, 0x2, URZ, 0xfc, !UPT ;  /* 0x0000000218057892 */ /* 0x000fc8000f8efcff */
[----:B------:R-:W-:-:S09]  /*1b80*/  UISETP.NE.AND UP0, UPT, UR5, 0x2, UPT ;  /* 0x000000020500788c */ /* 0x000fd2000bf05270 */
[----:B------:R-:W-:Y:S05]  /*1b90*/  BRA.U UP0, `(.L_x_29) ;  /* 0x0000000100047547 */ /* 0x000fea000b800000 */
[----:B-1----:R-:W-:Y:S05]  /*1ba0*/  BPT.TRAP 0x1 ;  /* 0x000000040000795c */ /* 0x002fea0000300000 */
.L_x_29:
[----:B------:R-:W-:Y:S04]  /*1bb0*/  BSSY.RECONVERGENT B0, `(.L_x_30) ;  /* 0x0000003000007945 */ /* 0x000fe80003800200 */
[----:B------:R-:W-:Y:S05]  /*1bc0*/  @P2 BRA `(.L_x_31) ;  /* 0x0000000000042947 */ /* 0x000fea0003800000 */
[----:B-1----:R-:W-:Y:S05]  /*1bd0*/  BPT.TRAP 0x1 ;  /* 0x000000040000795c */ /* 0x002fea0000300000 */
.L_x_31:
[----:B-1----:R-:W-:Y:S05]  /*1be0*/  BSYNC.RECONVERGENT B0 ;  /* 0x0000000000007941 */ /* 0x002fea0003800200 */
.L_x_30:
[----:B------:R-:W-:Y:S02]  /*1bf0*/  UIADD3 UR5, UPT, UPT, UR4, 0x1, URZ ;  /* 0x0000000104057890 */ /* 0x000fe4000fffe0ff */
[----:B------:R-:W-:Y:S02]  /*1c00*/  ULEA UR32, UR4, UR28, 0xc ;  /* 0x0000001c04207291 */ /* 0x000fe4000f8e60ff */
[----:B------:R-:W-:Y:S02]  /*1c10*/  UISETP.NE.AND UP0, UPT, UR5, 0xe, UPT ;  /* 0x0000000e0500788c */ /* 0x000fe4000bf05270 */
[----:B------:R-:W-:Y:S02]  /*1c20*/  UIADD3 UR16, UP1, UPT, UR26, 0x80, URZ ;  /* 0x000000801a107890 */ /* 0x000fe4000ff3e0ff */
[----:B------:R-:W-:Y:S02]  /*1c30*/  USEL UR9, URZ, 0x1, UP0 ;  /* 0x00000001ff097887 */ /* 0x000fe40008000000 */
[----:B------:R-:W-:-:S02]  /*1c40*/  USEL UR5, UR5, URZ, UP0 ;  /* 0x000000ff05057287 */ /* 0x000fc40008000000 */
[----:B------:R-:W-:Y:S02]  /*1c50*/  UIADD3 UR14, UP0, UPT, UR26, 0x180, URZ ;  /* 0x000001801a0e7890 */ /* 0x000fe4000ff1e0ff */
[----:B------:R-:W-:Y:S01]  /*1c60*/  ULEA UR8, UR5, UR7, 0x3 ;  /* 0x0000000705087291 */ /* 0x000fe2000f8e18ff */
[----:B------:R-:W-:Y:S01]  /*1c70*/  LOP3.LUT R12, R12, UR9, RZ, 0x3c, !PT ;  /* 0x000000090c0c7c12 */ /* 0x000fe2000f8e3cff */
[----:B------:R-:W-:Y:S02]  /*1c80*/  USHF.L.U32 UR34, UR6, 0x5, URZ ;  /* 0x0000000506227899 */ /* 0x000fe400080006ff */
[----:B------:R-:W-:Y:S01]  /*1c90*/  UIADD3.X UR17, UPT, UPT, URZ, UR27, URZ, UP1, !UPT ;  /* 0x0000001bff117290 */ /* 0x000fe20008ffe4ff */
[----:B--2---:R-:W-:Y:S01]  /*1ca0*/  SHF.L.U32 R0, R12, 0x1f, RZ ;  /* 0x0000001f0c007819 */ /* 0x004fe200000006ff */
[----:B------:R-:W-:Y:S02]  /*1cb0*/  UIADD3 UR32, UPT, UPT, UR7, 0xc400, UR32 ;  /* 0x0000c40007207890 */ /* 0x000fe4000fffe020 */
[----:B------:R-:W-:Y:S01]  /*1cc0*/  UIADD3.X UR15, UPT, UPT, URZ, UR27, URZ, UP0, !UPT ;  /* 0x0000001bff0f7290 */ /* 0x000fe200087fe4ff */
[----:B------:R4:W1:Y:S01]  /*1cd0*/  SYNCS.PHASECHK.TRANS64.TRYWAIT P0, [UR8+0x70], R0 ;  /* 0x00007000ff0075a7 */ /* 0x0008620008001108 */
[----:B------:R-:W-:Y:S01]  /*1ce0*/  ULEA UR8, UR4, UR7, 0xd ;  /* 0x0000000704087291 */ /* 0x000fe2000f8e68ff */
[----:B------:R-:W-:Y:S01]  /*1cf0*/  UMOV UR13, 0x30000 ;  /* 0x00030000000d7882 */ /* 0x000fe20000000000 */
[----:B------:R-:W-:-:S02]  /*1d00*/  UMOV UR18, 0x0 ;  /* 0x0000000000127882 */ /* 0x000fc40000000000 */
[----:B------:R-:W-:Y:S01]  /*1d10*/  UIADD3 UR8, UPT, UPT, UR8, 0x1a400, URZ ;  /* 0x0001a40008087890 */ /* 0x000fe2000fffe0ff */
[----:B------:R-:W-:Y:S01]  /*1d20*/  UMOV UR19, 0x10000000 ;  /* 0x1000000000137882 */ /* 0x000fe20000000000 */
[----:B------:R-:W-:Y:S01]  /*1d30*/  UMOV UR12, UR36 ;  /* 0x00000024000c7c82 */ /* 0x000fe20008000000 */
[----:B------:R-:W-:Y:S01]  /*1d40*/  UMOV UR9, UR33 ;  /* 0x0000002100097c82 */ /* 0x000fe20008000000 */
[----:B------:R-:W-:Y:S01]  /*1d50*/  UMOV UR10, UR34 ;  /* 0x00000022000a7c82 */ /* 0x000fe20008000000 */
[----:B------:R2:W-:Y:S01]  /*1d60*/  UTMALDG.3D.MULTICAST [UR32], [UR16], UR13, desc[UR18] ;  /* 0x00001220100073b4 */ /* 0x0005e2000801180d */
[----:B------:R-:W-:Y:S01]  /*1d70*/  UIADD3 UR6, UPT, UPT, UR6, 0x1, URZ ;  /* 0x0000000106067890 */ /* 0x000fe2000fffe0ff */
[----:B------:R-:W-:-:S03]  /*1d80*/  UMOV UR4, UR5 ;  /* 0x0000000500047c82 */ /* 0x000fc60008000000 */
[----:B------:R-:W-:Y:S01]  /*1d90*/  UISETP.NE.AND UP0, UPT, UR6, UR21, UPT ;  /* 0x000000150600728c */ /* 0x000fe2000bf05270 */
[----:B------:R4:W-:Y:S01]  /*1da0*/  UTMALDG.3D [UR8], [UR14], desc[UR18] ;  /* 0x000012080e0075b4 */ /* 0x0009e20008011000 */
[----:B--2---:R-:W-:-:S07]  /*1db0*/  UMOV UR13, UR21 ;  /* 0x00000015000d7c82 */ /* 0x004fce0008000000 */
[----:B----4-:R-:W-:Y:S05]  /*1dc0*/  BRA.U UP0, `(.L_x_32) ;  /* 0xfffffffd004c7547 */ /* 0x010fea000b83ffff */
.L_x_26:
[----:B------:R-:W-:Y:S01]  /*1dd0*/  ULEA UR4, UR5, UR7, 0x3 ;  /* 0x0000000705047291 */ /* 0x000fe2000f8e18ff */
[----:B--2---:R-:W-:Y:S01]  /*1de0*/  SHF.L.U32 R0, R12, 0x1f, RZ ;  /* 0x0000001f0c007819 */ /* 0x004fe200000006ff */
[----:B------:R-:W-:Y:S01]  /*1df0*/  @!P1 SYNCS.ARRIVE.TRANS64.A1T0 RZ, [UR7+0x128], RZ ;  /* 0x000128ffffff99a7 */ /* 0x000fe20008100007 */
[----:B------:R-:W-:-:S06]  /*1e00*/  UISETP.GT.AND UP0, UPT, UR43, UR41, UPT ;  /* 0x000000292b00728c */ /* 0x000fcc000bf04270 */
[----:B-1-3--:R1:W2:Y:S03]  /*1e10*/  SYNCS.PHASECHK.TRANS64.TRYWAIT P0, [UR4+0x70], R0 ;  /* 0x00007000ff0075a7 */ /* 0x00a2a60008001104 */
[----:B------:R-:W-:Y:S05]  /*1e20*/  BRA.U !UP0, `(.L_x_33) ;  /* 0x0000000108bc7547 */ /* 0x000fea000b800000 */
[----:B------:R-:W-:Y:S01]  /*1e30*/  UIADD3 UR25, UPT, UPT, UR44, UR13, URZ ;  /* 0x0000000d2c197290 */ /* 0x000fe2000fffe0ff */
[----:B------:R-:W-:-:S11]  /*1e40*/  UMOV UR4, UR5 ;  /* 0x0000000500047c82 */ /* 0x000fd60008000000 */
.L_x_39:
[----:B------:R-:W-:Y:S01]  /*1e50*/  ULEA UR17, UR4, UR7, 0x3 ;  /* 0x0000000704117291 */ /* 0x000fe2000f8e18ff */
[----:B--2---:R-:W-:Y:S01]  /*1e60*/  @!P3 MOV R2, 0x3000 ;  /* 0x000030000002b802 */ /* 0x004fe20000000f00 */
[----:B--2-4-:R-:W-:Y:S10]  /*1e70*/  @P0 BRA `(.L_x_34) ;  /* 0x00000000000c0947 */ /* 0x014ff40003800000 */
[----:B------:R-:W-:-:S04]  /*1e80*/  SHF.L.U32 R3, R12, 0x1f, RZ ;  /* 0x0000001f0c037819 */ /* 0x000fc800000006ff */
[----:B------:R-:W2:Y:S02]  /*1e90*/  SYNCS.PHASECHK.TRANS64.TRYWAIT P0, [UR17+0x70], R3 ;  /* 0x00007003ff0075a7 */ /* 0x000ea40008001111 */
[----:B--2---:R-:W-:Y:S05]  /*1ea0*/  @!P0 BRA `(.L_x_35) ;  /* 0x0000009c00a88947 */ /* 0x004fea0003800000 */
.L_x_34:
[----:B------:R2:W-:Y:S01]  /*1eb0*/  @!P3 SYNCS.ARRIVE.TRANS64 RZ, [UR17], R2 ;  /* 0x00000002ffffb9a7 */ /* 0x0005e20008000011 */
[----:B------:R-:W-:-:S04]  /*1ec0*/  ULOP3.LUT UR5, UR24, 0x2, URZ, 0xfc, !UPT ;  /* 0x0000000218057892 */ /* 0x000fc8000f8efcff */
[----:B------:R-:W-:-:S09]  /*1ed0*/  UISETP.NE.AND UP0, UPT, UR5, 0x2, UPT ;  /* 0x000000020500788c */ /* 0x000fd2000bf05270 */
[----:B------:R-:W-:Y:S05]  /*1ee0*/  BRA.U UP0, `(.L_x_36) ;  /* 0x0000000100047547 */ /* 0x000fea000b800000 */
[----:B------:R-:W-:Y:S05]  /*1ef0*/  BPT.TRAP 0x1 ;  /* 0x000000040000795c */ /* 0x000fea0000300000 */
.L_x_36:
[----:B------:R-:W-:Y:S04]  /*1f00*/  BSSY.RECONVERGENT B0, `(.L_x_37) ;  /* 0x0000003000007945 */ /* 0x000fe80003800200 */
[----:B------:R-:W-:Y:S05]  /*1f10*/  @P2 BRA `(.L_x_38) ;  /* 0x0000000000042947 */ /* 0x000fea0003800000 */
[----:B------:R-:W-:Y:S05]  /*1f20*/  BPT.TRAP 0x1 ;  /* 0x000000040000795c */ /* 0x000fea0000300000 */
.L_x_38:
[----:B------:R-:W-:Y:S05]  /*1f30*/  BSYNC.RECONVERGENT B0 ;  /* 0x0000000000007941 */ /* 0x000fea0003800200 */
.L_x_37:
[----:B------:R-:W-:Y:S02]  /*1f40*/  UIADD3 UR5, UPT, UPT, UR4, 0x1, URZ ;  /* 0x0000000104057890 */ /* 0x000fe4000fffe0ff */
[----:B------:R-:W-:Y:S02]  /*1f50*/  UIADD3 UR14, UP1, UPT, UR26, 0x80, URZ ;  /* 0x000000801a0e7890 */ /* 0x000fe4000ff3e0ff */
[----:B------:R-:W-:Y:S02]  /*1f60*/  UISETP.NE.AND UP0, UPT, UR5, 0xe, UPT ;  /* 0x0000000e0500788c */ /* 0x000fe4000bf05270 */
[----:B------:R-:W-:Y:S02]  /*1f70*/  USHF.L.U32 UR18, UR13, 0x5, URZ ;  /* 0x000000050d127899 */ /* 0x000fe400080006ff */
[----:B------:R-:W-:Y:S02]  /*1f80*/  USEL UR8, URZ, 0x1, UP0 ;  /* 0x00000001ff087887 */ /* 0x000fe40008000000 */
[----:B------:R-:W-:-:S02]  /*1f90*/  USEL UR5, UR5, URZ, UP0 ;  /* 0x000000ff05057287 */ /* 0x000fc40008000000 */
[----:B------:R-:W-:Y:S02]  /*1fa0*/  UIADD3 UR22, UP0, UPT, UR26, 0x180, URZ ;  /* 0x000001801a167890 */ /* 0x000fe4000ff1e0ff */
[----:B------:R-:W-:Y:S01]  /*1fb0*/  LOP3.LUT R12, R12, UR8, RZ, 0x3c, !PT ;  /* 0x000000080c0c7c12 */ /* 0x000fe2000f8e3cff */
[----:B------:R-:W-:Y:S02]  /*1fc0*/  ULEA UR6, UR5, UR7, 0x3 ;  /* 0x0000000705067291 */ /* 0x000fe4000f8e18ff */
[----:B------:R-:W-:Y:S01]  /*1fd0*/  ULEA UR8, UR4, UR7, 0xd ;  /* 0x0000000704087291 */ /* 0x000fe2000f8e68ff */
[----:B-1----:R-:W-:Y:S01]  /*1fe0*/  SHF.L.U32 R0, R12, 0x1f, RZ ;  /* 0x0000001f0c007819 */ /* 0x002fe200000006ff */
[----:B------:R-:W-:Y:S02]  /*1ff0*/  ULEA UR16, UR4, UR29, 0xc ;  /* 0x0000001d04107291 */ /* 0x000fe4000f8e60ff */
[----:B------:R-:W-:Y:S02]  /*2000*/  UIADD3.X UR15, UPT, UPT, URZ, UR27, URZ, UP1, !UPT ;  /* 0x0000001bff0f7290 */ /* 0x000fe40008ffe4ff */
[----:B------:R-:W-:Y:S01]  /*2010*/  UIADD3 UR8, UPT, UPT, UR8, 0x1a400, URZ ;  /* 0x0001a40008087890 */ /* 0x000fe2000fffe0ff */
[----:B------:R3:W4:Y:S01]  /*2020*/  SYNCS.PHASECHK.TRANS64.TRYWAIT P0, [UR6+0x70], R0 ;  /* 0x00007000ff0075a7 */ /* 0x0007220008001106 */
[----:B------:R-:W-:Y:S01]  /*2030*/  UIADD3.X UR23, UPT, UPT, URZ, UR27, URZ, UP0, !UPT ;  /* 0x0000001bff177290 */ /* 0x000fe200087fe4ff */
[----:B------:R-:W-:Y:S01]  /*2040*/  UMOV UR6, 0x30000 ;  /* 0x0003000000067882 */ /* 0x000fe20000000000 */
[----:B------:R-:W-:Y:S01]  /*2050*/  UMOV UR30, 0x0 ;  /* 0x00000000001e7882 */ /* 0x000fe20000000000 */
[----:B------:R-:W-:Y:S01]  /*2060*/  UMOV UR31, 0x10000000 ;  /* 0x10000000001f7882 */ /* 0x000fe20000000000 */
[----:B------:R-:W-:Y:S01]  /*2070*/  UMOV UR19, UR35 ;  /* 0x0000002300137c82 */ /* 0x000fe20008000000 */
[----:B------:R-:W-:Y:S01]  /*2080*/  UMOV UR20, UR36 ;  /* 0x0000002400147c82 */ /* 0x000fe20008000000 */
[----:B------:R-:W-:Y:S01]  /*2090*/  UMOV UR12, UR36 ;  /* 0x00000024000c7c82 */ /* 0x000fe20008000000 */
[----:B------:R-:W-:Y:S01]  /*20a0*/  UMOV UR9, UR17 ;  /* 0x0000001100097c82 */ /* 0x000fe20008000000 */
[----:B------:R-:W-:Y:S01]  /*20b0*/  UMOV UR10, UR18 ;  /* 0x00000012000a7c82 */ /* 0x000fe20008000000 */
[----:B------:R3:W-:Y:S01]  /*20c0*/  UTMALDG.3D.MULTICAST [UR16], [UR14], UR6, desc[UR30] ;  /* 0x00001e100e0073b4 */ /* 0x0007e20008011806 */
[----:B------:R-:W-:Y:S01]  /*20d0*/  UIADD3 UR13, UPT, UPT, UR13, 0x1, URZ ;  /* 0x000000010d0d7890 */ /* 0x000fe2000fffe0ff */
[----:B------:R-:W-:-:S03]  /*20e0*/  UMOV UR4, UR5 ;  /* 0x0000000500047c82 */ /* 0x000fc60008000000 */
[----:B------:R-:W-:Y:S01]  /*20f0*/  UISETP.NE.AND UP0, UPT, UR13, UR25, UPT ;  /* 0x000000190d00728c */ /* 0x000fe2000bf05270 */
[----:B------:R3:W-:Y:S08]  /*2100*/  UTMALDG.3D [UR8], [UR22], desc[UR30] ;  /* 0x00001e08160075b4 */ /* 0x0007f00008011000 */
[----:B---3--:R-:W-:Y:S05]  /*2110*/  BRA.U UP0, `(.L_x_39) ;  /* 0xfffffffd004c7547 */ /* 0x008fea000b83ffff */
.L_x_33:
[C---:B------:R-:W-:Y:S01]  /*2120*/  LEA R3, R11.reuse, UR7, 0x3 ;  /* 0x000000070b037c11 */ /* 0x040fe2000f8e18ff */
[----:B------:R-:W-:Y:S01]  /*2130*/  NOP ;  /* 0x0000000000007918 */ /* 0x000fe20000000000 */
[----:B-1----:R-:W-:Y:S02]  /*2140*/  SHF.L.U32 R0, R10, 0x1f, RZ ;  /* 0x0000001f0a007819 */ /* 0x002fe400000006ff */
[----:B------:R-:W-:Y:S02]  /*2150*/  LEA R5, R11, UR7, 0x4 ;  /* 0x000000070b057c11 */ /* 0x000fe4000f8e20ff */
[----:B--2-4-:R-:W1:Y:S02]  /*2160*/  SYNCS.PHASECHK.TRANS64.TRYWAIT P0, [R3+URZ+0x130], R0 ;  /* 0x00013000030075a7 */ /* 0x014e6400080011ff */
[----:B-1----:R-:W-:Y:S05]  /*2170*/  @!P0 BRA `(.L_x_40) ;  /* 0x0000009c000c8947 */ /* 0x002fea0003800000 */
.L_x_147:
[----:B------:R-:W2:Y:S01]  /*2180*/  LDS.128 R4, [R5+0x1a0] ;  /* 0x0001a00005047984 */ /* 0x000ea20000000c00 */
[----:B------:R-:W-:Y:S01]  /*2190*/  UISETP.GE.AND UP0, UPT, UR42, 0x1, UPT ;  /* 0x000000012a00788c */ /* 0x000fe2000bf06270 */
[----:B------:R-:W-:Y:S01]  /*21a0*/  @!PT LDS RZ, [RZ] ;  /* 0x00000000fffff984 */ /* 0x000fe20000000800 */
[----:B------:R-:W-:Y:S01]  /*21b0*/  @!PT LDS RZ, [RZ] ;  /* 0x00000000fffff984 */ /* 0x000fe20000000800 */
[----:B------:R-:W-:Y:S01]  /*21c0*/  @!PT LDS RZ, [RZ] ;  /* 0x00000000fffff984 */ /* 0x000fe20000000800 */
[----:B------:R-:W-:Y:S01]  /*21d0*/  @!PT LDS RZ, [RZ] ;  /* 0x00000000fffff984 */ /* 0x000fe20000000800 */
[----:B------:R3:W-:Y:S06]  /*21e0*/  MEMBAR.ALL.CTA ;  /* 0x0000000000007992 */ /* 0x0007ec0000008000 */
[----:B---3--:R-:W3:Y:S01]  /*21f0*/  FENCE.VIEW.ASYNC.S ;  /* 0x00000000000073c6 */ /* 0x008ee20000000000 */
[----:B--2---:R-:W-:-:S13]  /*2200*/  LOP3.LUT P0, RZ, R6, 0x1, RZ, 0xc0, !PT ;  /* 0x0000000106ff7812 */ /* 0x004fda000780c0ff */
[----:B---3--:R-:W-:Y:S01]  /*2210*/  VOTEU.ANY UP1, P0 ;  /* 0x0000000000ff7886 */ /* 0x008fe20000020100 */
[----:B------:R-:W-:-:S13]  /*2220*/  PLOP3.LUT P0, PT, PT, PT, UP1, 0x80, 0x8 ;  /* 0x000000000008781c */ /* 0x000fda0003f0f018 */
[----:B-1----:R-:W-:Y:S02]  /*2230*/  @P0 LOP3.LUT R0, R5, 0xffff, RZ, 0xc0, !PT ;  /* 0x0000ffff05000812 */ /* 0x002fe400078ec0ff */
[----:B------:R-:W-:Y:S02]  /*2240*/  @P0 MOV R2, R4 ;  /* 0x0000000400020202 */ /* 0x000fe40000000f00 */
[----:B------:R-:W-:Y:S01]  /*2250*/  @P0 R2UR UR6, R0 ;  /* 0x00000000000602ca */ /* 0x000fe200000e0000 */
[----:B------:R-:W-:Y:S01]  /*2260*/  VIADD R0, R3, 0x140 ;  /* 0x0000014003007836 */ /* 0x000fe20000000000 */
[----:B------:R-:W-:Y:S02]  /*2270*/  @P0 SHF.R.U32.HI R4, RZ, 0x10, R5 ;  /* 0x00000010ff040819 */ /* 0x000fe40000011605 */
[----:B------:R-:W-:Y:S02]  /*2280*/  @P0 R2UR UR8, R2 ;  /* 0x00000000020802ca */ /* 0x000fe400000e0000 */
[----:B------:R-:W-:-:S02]  /*2290*/  PRMT R0, RZ, 0x654, R0 ;  /* 0x00000654ff007816 */ /* 0x000fc40000000000 */
[----:B------:R-:W-:Y:S02]  /*22a0*/  @P0 R2UR UR4, R4 ;  /* 0x00000000040402ca */ /* 0x000fe400000e0000 */
[----:B------:R1:W-:Y:S03]  /*22b0*/  SYNCS.ARRIVE.TRANS64.RED.A1T0 RZ, [R0+URZ], RZ ;  /* 0x000000ff00ff79a7 */ /* 0x0003e600081004ff */
[----:B------:R-:W-:-:S04]  /*22c0*/  @UP1 UMOV UR37, UR6 ;  /* 0x0000000600251c82 */ /* 0x000fc80008000000 */
[----:B------:R-:W-:-:S04]  /*22d0*/  @UP1 UMOV UR38, UR8 ;  /* 0x0000000800261c82 */ /* 0x000fc80008000000 */
[----:B------:R-:W-:Y:S01]  /*22e0*/  @UP1 UMOV UR36, UR4 ;  /* 0x0000000400241c82 */ /* 0x000fe20008000000 */
[----:B------:R-:W-:Y:S05]  /*22f0*/  BRA.U !UP0, `(.L_x_41) ;  /* 0x0000000108d47547 */ /* 0x000fea000b800000 */
[----:B------:R-:W2:Y:S01]  /*2300*/  LDCU.128 UR12, c[0x0][0xb10] ;  /* 0x00016200ff0c77ac */ /* 0x000ea20008000c00 */
[----:B------:R-:W3:Y:S01]  /*2310*/  LDCU UR25, c[0x0][0xb20] ;  /* 0x00016400ff1977ac */ /* 0x000ee20008000800 */
[----:B------:R-:W4:Y:S01]  /*2320*/  LDCU UR20, c[0x0][0xb0c] ;  /* 0x00016180ff1477ac */ /* 0x000f220008000800 */
[----:B------:R-:W1:Y:S01]  /*2330*/  LDCU.64 UR10, c[0x0][0xb28] ;  /* 0x00016500ff0a77ac */ /* 0x000e620008000a00 */
[----:B------:R-:W-:Y:S02]  /*2340*/  UISETP.NE.AND UP3, UPT, UR42, 0x1, UPT ;  /* 0x000000012a00788c */ /* 0x000fe4000bf65270 */
[----:B--2---:R-:W-:Y:S02]  /*2350*/  UIMAD.WIDE.U32 UR16, UR39, UR15, URZ ;  /* 0x0000000f271072a5 */ /* 0x004fe4000f8e00ff */
[----:B------:R-:W-:Y:S02]  /*2360*/  UIMAD.WIDE.U32 UR8, UR40, UR12, URZ ;  /* 0x0000000c280872a5 */ /* 0x000fe4000f8e00ff */
[----:B------:R-:W-:-:S02]  /*2370*/  UISETP.NE.AND UP0, UPT, UR14, 0x1, UPT ;  /* 0x000000010e00788c */ /* 0x000fc4000bf05270 */
[----:B------:R-:W-:Y:S01]  /*2380*/  UIMAD.WIDE.U32 UR22, UR37, UR15, URZ ;  /* 0x0000000f251672a5 */ /* 0x000fe2000f8e00ff */
[----:B------:R-:W-:Y:S02]  /*2390*/  UMOV UR16, UR17 ;  /* 0x0000001100107c82 */ /* 0x000fe40008000000 */
[----:B------:R-:W-:Y:S01]  /*23a0*/  UMOV UR8, UR9 ;  /* 0x0000000900087c82 */ /* 0x000fe20008000000 */
[----:B---3--:R-:W-:Y:S02]  /*23b0*/  USHF.R.U32.HI UR16, URZ, UR25, UR16 ;  /* 0x00000019ff107299 */ /* 0x008fe40008011610 */
[----:B----4-:R-:W-:Y:S02]  /*23c0*/  UISETP.NE.AND UP2, UPT, UR20, 0x1, UPT ;  /* 0x000000011400788c */ /* 0x010fe4000bf45270 */
[----:B------:R-:W-:Y:S02]  /*23d0*/  USHF.R.U32.HI UR8, URZ, UR13, UR8 ;  /* 0x0000000dff087299 */ /* 0x000fe40008011608 */
[----:B------:R-:W-:-:S02]  /*23e0*/  USEL UR6, UR39, UR16, !UP0 ;  /* 0x0000001027067287 */ /* 0x000fc4000c000000 */
[----:B------:R-:W-:Y:S02]  /*23f0*/  USEL UR8, UR40, UR8, !UP2 ;  /* 0x0000000828087287 */ /* 0x000fe4000d000000 */
[----:B-1----:R-:W-:Y:S01]  /*2400*/  UIMAD.WIDE.U32 UR16, UR6, UR10, URZ ;  /* 0x0000000a061072a5 */ /* 0x002fe2000f8e00ff */
[----:B------:R-:W-:Y:S01]  /*2410*/  UMOV UR4, UR23 ;  /* 0x0000001700047c82 */ /* 0x000fe20008000000 */
[----:B------:R-:W-:Y:S02]  /*2420*/  UIMAD.WIDE.U32 UR18, UR38, UR12, URZ ;  /* 0x0000000c261272a5 */ /* 0x000fe4000f8e00ff */
[----:B------:R-:W-:-:S03]  /*2430*/  UIMAD.WIDE.U32 UR22, UR8, UR10, URZ ;  /* 0x0000000a081672a5 */ /* 0x000fc6000f8e00ff */
[----:B------:R-:W-:Y:S01]  /*2440*/  UMOV UR16, UR17 ;  /* 0x0000001100107c82 */ /* 0x000fe20008000000 */
[----:B------:R-:W-:Y:S02]  /*2450*/  USHF.R.U32.HI UR4, URZ, UR25, UR4 ;  /* 0x00000019ff047299 */ /* 0x000fe40008011604 */
[----:B------:R-:W-:Y:S01]  /*2460*/  @UP3 USHF.R.U32.HI UR6, URZ, UR11, UR16 ;  /* 0x0000000bff063299 */ /* 0x000fe20008011610 */
[----:B------:R-:W-:Y:S01]  /*2470*/  UMOV UR18, UR19 ;  /* 0x0000001300127c82 */ /* 0x000fe20008000000 */
[----:B------:R-:W-:Y:S01]  /*2480*/  UMOV UR22, UR23 ;  /* 0x0000001700167c82 */ /* 0x000fe20008000000 */
[----:B------:R-:W-:Y:S02]  /*2490*/  USHF.R.U32.HI UR13, URZ, UR13, UR18 ;  /* 0x0000000dff0d7299 */ /* 0x000fe40008011612 */
[----:B------:R-:W-:Y:S02]  /*24a0*/  USEL UR4, UR37, UR4, !UP0 ;  /* 0x0000000425047287 */ /* 0x000fe4000c000000 */
[----:B------:R-:W-:-:S02]  /*24b0*/  @UP3 USHF.R.U32.HI UR8, URZ, UR11, UR22 ;  /* 0x0000000bff083299 */ /* 0x000fc40008011616 */
[----:B------:R-:W-:Y:S02]  /*24c0*/  UIMAD UR9, UR42, UR6, URZ ;  /* 0x000000062a0972a4 */ /* 0x000fe4000f8e02ff */
[----:B------:R-:W-:Y:S02]  /*24d0*/  USEL UR6, UR38, UR13, !UP2 ;  /* 0x0000000d26067287 */ /* 0x000fe4000d000000 */
[----:B------:R-:W-:Y:S02]  /*24e0*/  UIMAD UR12, UR42, UR8, URZ ;  /* 0x000000082a0c72a4 */ /* 0x000fe4000f8e02ff */
[----:B------:R-:W-:Y:S02]  /*24f0*/  UISETP.GE.AND UP0, UPT, UR4, UR9, UPT ;  /* 0x000000090400728c */ /* 0x000fe4000bf06270 */
[----:B------:R-:W-:Y:S02]  /*2500*/  UIMAD.WIDE.U32 UR16, UR4, UR10, URZ ;  /* 0x0000000a041072a5 */ /* 0x000fe4000f8e00ff */
[----:B------:R-:W-:-:S02]  /*2510*/  UISETP.GE.OR UP0, UPT, UR6, UR12, UP0 ;  /* 0x0000000c0600728c */ /* 0x000fc40008706670 */
        /* <DEDUP_REMOVED lines=19> */
.L_x_41:
[----:B------:R-:W2:Y:S02]  /*2650*/  LDCU UR4, c[0x0][0xb30] ;  /* 0x00016600ff0477ac */ /* 0x000ea40008000800 */
[----:B--2---:R-:W-:-:S09]  /*2660*/  UISETP.NE.AND UP0, UPT, UR4, 0x1, UPT ;  /* 0x000000010400788c */ /* 0x004fd2000bf05270 */
[----:B------:R-:W-:Y:S05]  /*2670*/  BRA.U UP0, `(.L_x_42) ;  /* 0x0000000100447547 */ /* 0x000fea000b800000 */
[----:B------:R-:W2:Y:S01]  /*2680*/  LDCU.128 UR12, c[0x0][0xb10] ;  /* 0x00016200ff0c77ac */ /* 0x000ea20008000c00 */
[----:B------:R-:W3:Y:S01]  /*2690*/  LDCU UR16, c[0x0][0xb0c] ;  /* 0x00016180ff1077ac */ /* 0x000ee20008000800 */
[----:B------:R-:W4:Y:S01]  /*26a0*/  LDCU UR17, c[0x0][0xb20] ;  /* 0x00016400ff1177ac */ /* 0x000f220008000800 */
[----:B--2---:R-:W-:Y:S02]  /*26b0*/  UIMAD.WIDE.U32 UR10, UR38, UR12, URZ ;  /* 0x0000000c260a72a5 */ /* 0x004fe4000f8e00ff */
[----:B------:R-:W-:Y:S02]  /*26c0*/  UIMAD.WIDE.U32 UR8, UR37, UR15, URZ ;  /* 0x0000000f250872a5 */ /* 0x000fe4000f8e00ff */
[----:B---3--:R-:W-:Y:S02]  /*26d0*/  UISETP.NE.AND UP2, UPT, UR16, 0x1, UPT ;  /* 0x000000011000788c */ /* 0x008fe4000bf45270 */
[----:B------:R-:W-:Y:S01]  /*26e0*/  UISETP.NE.AND UP0, UPT, UR14, 0x1, UPT ;  /* 0x000000010e00788c */ /* 0x000fe2000bf05270 */
[----:B------:R-:W-:-:S02]  /*26f0*/  UMOV UR6, UR11 ;  /* 0x0000000b00067c82 */ /* 0x000fc40008000000 */
[----:B------:R-:W-:Y:S01]  /*2700*/  UMOV UR4, UR9 ;  /* 0x0000000900047c82 */ /* 0x000fe20008000000 */
[----:B------:R-:W-:Y:S02]  /*2710*/  USHF.R.U32.HI UR6, URZ, UR13, UR6 ;  /* 0x0000000dff067299 */ /* 0x000fe40008011606 */
[----:B----4-:R-:W-:Y:S02]  /*2720*/  USHF.R.U32.HI UR4, URZ, UR17, UR4 ;  /* 0x00000011ff047299 */ /* 0x010fe40008011604 */
[----:B------:R-:W-:Y:S02]  /*2730*/  USEL UR6, UR38, UR6, !UP2 ;  /* 0x0000000626067287 */ /* 0x000fe4000d000000 */
[----:B------:R-:W-:-:S04]  /*2740*/  USEL UR4, UR37, UR4, !UP0 ;  /* 0x0000000425047287 */ /* 0x000fc8000c000000 */
[----:B------:R-:W-:Y:S02]  /*2750*/  UIADD3 UR8, UPT, UPT, UR6, -UR4, URZ ;  /* 0x8000000406087290 */ /* 0x000fe4000fffe0ff */
[----:B------:R-:W-:Y:S02]  /*2760*/  UIADD3 UR4, UPT, UPT, -UR6, UR4, URZ ;  /* 0x0000000406047290 */ /* 0x000fe4000fffe1ff */
[----:B------:R-:W-:Y:S02]  /*2770*/  UIMAD UR37, UR8, UR14, UR37 ;  /* 0x0000000e082572a4 */ /* 0x000fe4000f8e0225 */
[----:B------:R-:W-:-:S12]  /*2780*/  UIMAD UR38, UR4, UR16, UR38 ;  /* 0x00000010042672a4 */ /* 0x000fd8000f8e0226 */
.L_x_42:
[----:B------:R-:W-:Y:S01]  /*2790*/  VIADD R11, R11, 0x1 ;  /* 0x000000010b0b7836 */ /* 0x000fe20000000000 */
[----:B------:R-:W-:Y:S01]  /*27a0*/  R2UR UR4, R160 ;  /* 0x00000000a00472ca */ /* 0x000fe200000e0000 */
[----:B------:R-:W-:Y:S01]  /*27b0*/  UIADD3 UR20, UPT, UPT, UR37, UR59, URZ ;  /* 0x0000003b25147290 */ /* 0x000fe2000fffe0ff */
[----:B------:R-:W-:Y:S02]  /*27c0*/  PLOP3.LUT P1, PT, PT, PT, PT, 0x80, 0x8 ;  /* 0x000000000008781c */ /* 0x000fe40003f2f070 */
[----:B------:R-:W-:-:S04]  /*27d0*/  ISETP.NE.AND P0, PT, R11, 0x2, PT ;  /* 0x000000020b00780c */ /* 0x000fc80003f05270 */
[----:B------:R-:W-:Y:S02]  /*27e0*/  SEL R3, RZ, 0x1, P0 ;  /* 0x00000001ff037807 */ /* 0x000fe40000000000 */
[----:B------:R-:W-:Y:S02]  /*27f0*/  SEL R11, R11, RZ, P0 ;  /* 0x000000ff0b0b7207 */ /* 0x000fe40000000000 */
[----:B------:R-:W-:Y:S01]  /*2800*/  LOP3.LUT R10, R10, R3, RZ, 0x3c, !PT ;  /* 0x000000030a0a7212 */ /* 0x000fe200078e3cff */
[----:B------:R-:W-:Y:S01]  /*2810*/  UIADD3 UR16, UPT, UPT, UR38, UR4, URZ ;  /* 0x0000000426107290 */ /* 0x000fe2000fffe0ff */
[----:B------:R-:W-:Y:S11]  /*2820*/  BRA.U UP1, `(.L_x_43) ;  /* 0xfffffff101587547 */ /* 0x000ff6000b83ffff */
[----:B------:R-:W-:Y:S01]  /*2830*/  UIADD3 UR7, UPT, UPT, UR7, 0x70, URZ ;  /* 0x0000007007077890 */ /* 0x000fe2000fffe0ff */
[----:B------:R-:W-:-:S03]  /*2840*/  SHF.L.U32 R3, R12, 0x1f, RZ ;  /* 0x0000001f0c037819 */ /* 0x000fc600000006ff */
[----:B------:R-:W-:-:S09]  /*2850*/  ULEA UR4, UR5, UR7, 0x3 ;  /* 0x0000000705047291 */ /* 0x000fd2000f8e18ff */
[----:B------:R-:W2:Y:S02]  /*2860*/  SYNCS.PHASECHK.TRANS64.TRYWAIT P0, [UR4], R3 ;  /* 0x00000003ff0075a7 */ /* 0x000ea40008001104 */
[----:B--2---:R-:W-:Y:S05]  /*2870*/  @!P0 BRA `(.L_x_44) ;  /* 0x0000009400608947 */ /* 0x004fea0003800000 */
.L_x_149:
[----:B------:R-:W-:-:S04]  /*2880*/  UIADD3 UR4, UPT, UPT, UR5, 0x1, URZ ;  /* 0x0000000105047890 */ /* 0x000fc8000fffe0ff */
[----:B------:R-:W-:-:S04]  /*2890*/  UISETP.NE.AND UP0, UPT, UR4, 0xe, UPT ;  /* 0x0000000e0400788c */ /* 0x000fc8000bf05270 */
[----:B------:R-:W-:Y:S02]  /*28a0*/  USEL UR6, URZ, 0x1, UP0 ;  /* 0x00000001ff067887 */ /* 0x000fe40008000000 */
[----:B------:R-:W-:-:S04]  /*28b0*/  USEL UR4, UR4, URZ, UP0 ;  /* 0x000000ff04047287 */ /* 0x000fc80008000000 */
[----:B------:R-:W-:Y:S01]  /*28c0*/  ULEA UR5, UR4, UR7, 0x3 ;  /* 0x0000000704057291 */ /* 0x000fe2000f8e18ff */
[----:B------:R-:W-:-:S04]  /*28d0*/  LOP3.LUT R2, R12, UR6, RZ, 0x3c, !PT ;  /* 0x000000060c027c12 */ /* 0x000fc8000f8e3cff */
[----:B-1----:R-:W-:-:S04]  /*28e0*/  SHF.L.U32 R3, R2, 0x1f, RZ ;  /* 0x0000001f02037819 */ /* 0x002fc800000006ff */
[----:B------:R-:W1:Y:S02]  /*28f0*/  SYNCS.PHASECHK.TRANS64.TRYWAIT P0, [UR5], R3 ;  /* 0x00000003ff0075a7 */ /* 0x000e640008001105 */
[----:B-1----:R-:W-:Y:S05]  /*2900*/  @!P0 BRA `(.L_x_45) ;  /* 0x0000009400548947 */ /* 0x002fea0003800000 */
.L_x_151:
        /* <DEDUP_REMOVED lines=9> */
.L_x_153:
        /* <DEDUP_REMOVED lines=9> */
.L_x_155:
        /* <DEDUP_REMOVED lines=9> */
.L_x_157:
        /* <DEDUP_REMOVED lines=9> */
.L_x_159:
        /* <DEDUP_REMOVED lines=9> */
.L_x_161:
        /* <DEDUP_REMOVED lines=9> */
.L_x_163:
        /* <DEDUP_REMOVED lines=9> */
.L_x_165:
        /* <DEDUP_REMOVED lines=9> */
.L_x_167:
        /* <DEDUP_REMOVED lines=9> */
.L_x_169:
        /* <DEDUP_REMOVED lines=9> */
.L_x_171:
        /* <DEDUP_REMOVED lines=9> */
.L_x_173:
[----:B------:R-:W-:-:S04]  /*2f40*/  UIADD3 UR4, UPT, UPT, UR4, 0x1, URZ ;  /* 0x0000000104047890 */ /* 0x000fc8000fffe0ff */
[----:B------:R-:W-:-:S04]  /*2f50*/  UISETP.NE.AND UP0, UPT, UR4, 0xe, UPT ;  /* 0x0000000e0400788c */ /* 0x000fc8000bf05270 */
[----:B------:R-:W-:Y:S02]  /*2f60*/  USEL UR5, URZ, 0x1, UP0 ;  /* 0x00000001ff057887 */ /* 0x000fe40008000000 */
[----:B------:R-:W-:-:S04]  /*2f70*/  USEL UR4, UR4, URZ, UP0 ;  /* 0x000000ff04047287 */ /* 0x000fc80008000000 */
[----:B------:R-:W-:Y:S01]  /*2f80*/  ULEA UR4, UR4, UR7, 0x3 ;  /* 0x0000000704047291 */ /* 0x000fe2000f8e18ff */
[----:B-1----:R-:W-:-:S04]  /*2f90*/  LOP3.LUT R3, R2, UR5, RZ, 0x3c, !PT ;  /* 0x0000000502037c12 */ /* 0x002fc8000f8e3cff */
[----:B------:R-:W-:Y:S01]  /*2fa0*/  SHF.L.U32 R3, R3, 0x1f, RZ ;  /* 0x0000001f03037819 */ /* 0x000fe200000006ff */
[----:B------:R-:W-:-:S07]  /*2fb0*/  IMAD.U32 R0, RZ, RZ, UR4 ;  /* 0x00000004ff007e24 */ /* 0x000fce000f8e00ff */
.L_x_57:
[----:B-1----:R1:W2:Y:S02]  /*2fc0*/  SYNCS.PHASECHK.TRANS64.TRYWAIT P0, [R0+URZ], R3 ;  /* 0x00000003000075a7 */ /* 0x0022a400080011ff */
[----:B--2---:R-:W-:Y:S05]  /*2fd0*/  @!P0 NANOSLEEP.SYNCS 0x989680 ;  /* 0x009896800000895d */ /* 0x004fea0003900000 */
[----:B------:R-:W2:Y:S02]  /*2fe0*/  @!P0 SYNCS.PHASECHK.TRANS64 P0, [R0+URZ], R3 ;  /* 0x00000003000085a7 */ /* 0x000ea400080010ff */
[----:B--2---:R-:W-:Y:S05]  /*2ff0*/  @P0 EXIT ;  /* 0x000000000000094d */ /* 0x004fea0003800000 */
[----:B------:R-:W-:Y:S05]  /*3000*/  BRA `(.L_x_57) ;  /* 0xfffffffc00ec7947 */ /* 0x000fea000383ffff */
.L_x_23:
[----:B------:R-:W1:Y:S02]  /*3010*/  S2UR UR4, SR_CgaCtaId ;  /* 0x00000000000479c3 */ /* 0x000e640000008800 */
[----:B-1----:R-:W-:-:S04]  /*3020*/  UISETP.NE.AND UP0, UPT, UR4, URZ, UPT ;  /* 0x000000ff0400728c */ /* 0x002fc8000bf05270 */
[----:B------:R-:W-:-:S09]  /*3030*/  UISETP.NE.OR UP0, UPT, UR17, 0x1, UP0 ;  /* 0x000000011100788c */ /* 0x000fd20008705670 */
[----:B------:R-:W-:Y:S05]  /*3040*/  BRA.U UP0, `(.L_x_58) ;  /* 0x00000005004c7547 */ /* 0x000fea000b800000 */
[----:B------:R-:W1:Y:S01]  /*3050*/  S2UR UR5, SR_CgaCtaId ;  /* 0x00000000000579c3 */ /* 0x000e620000008800 */
[----:B------:R-:W-:Y:S01]  /*3060*/  UMOV UR4, 0x400 ;  /* 0x0000040000047882 */ /* 0x000fe20000000000 */
[----:B------:R-:W-:Y:S01]  /*3070*/  ISETP.GE.U32.AND P2, PT, R0, 0x2, PT ;  /* 0x000000020000780c */ /* 0x000fe20003f46070 */
[----:B------:R-:W-:Y:S01]  /*3080*/  IMAD.MOV.U32 R12, RZ, RZ, 0x1 ;  /* 0x00000001ff0c7424 */ /* 0x000fe200078e00ff */
[----:B------:R-:W-:Y:S02]  /*3090*/  CS2R R10, SRZ ;  /* 0x00000000000a7805 */ /* 0x000fe4000001ff00 */
[----:B------:R-:W-:Y:S01]  /*30a0*/  CS2R R8, SRZ ;  /* 0x0000000000087805 */ /* 0x000fe2000001ff00 */
[----:B-1----:R-:W-:-:S03]  /*30b0*/  ULEA UR6, UR5, UR4, 0x18 ;  /* 0x0000000405067291 */ /* 0x002fc6000f8ec0ff */
[----:B------:R-:W-:-:S09]  /*30c0*/  UMOV UR5, URZ ;  /* 0x000000ff00057c82 */ /* 0x000fd20008000000 */
.L_x_62:
[----:B------:R-:W-:Y:S02]  /*30d0*/  LEA R2, R8, UR6, 0x3 ;  /* 0x0000000608027c11 */ /* 0x000fe4000f8e18ff */
[----:B------:R-:W-:-:S03]  /*30e0*/  SHF.L.U32 R5, R9, 0x1f, RZ ;  /* 0x0000001f09057819 */ /* 0x000fc600000006ff */
[----:B------:R-:W-:Y:S01]  /*30f0*/  VIADD R4, R2, 0x180 ;  /* 0x0000018002047836 */ /* 0x000fe20000000000 */
[----:B------:R-:W1:Y:S02]  /*3100*/  SYNCS.PHASECHK.TRANS64.TRYWAIT P0, [R2+URZ+0x170], R5 ;  /* 0x00017005020075a7 */ /* 0x000e6400080011ff */
[----:B-1----:R-:W-:Y:S05]  /*3110*/  @!P0 BRA `(.L_x_59) ;  /* 0x0000009000708947 */ /* 0x002fea0003800000 */
.L_x_174:
[----:B------:R-:W-:Y:S01]  /*3120*/  ULEA UR4, UR5, UR6, 0x3 ;  /* 0x0000000605047291 */ /* 0x000fe2000f8e18ff */
[----:B------:R-:W-:Y:S02]  /*3130*/  PRMT R4, RZ, 0x654, R4 ;  /* 0x00000654ff047816 */ /* 0x000fe40000000004 */
[----:B-1----:R-:W-:Y:S01]  /*3140*/  SHF.L.U32 R5, R12, 0x1f, RZ ;  /* 0x0000001f0c057819 */ /* 0x002fe200000006ff */
[----:B------:R-:W-:Y:S01]  /*3150*/  UIADD3 UR7, UPT, UPT, UR4, 0x130, URZ ;  /* 0x0000013004077890 */ /* 0x000fe2000fffe0ff */
[----:B------:R1:W-:Y:S05]  /*3160*/  SYNCS.ARRIVE.TRANS64.RED.A1T0 RZ, [R4+URZ], RZ ;  /* 0x000000ff04ff79a7 */ /* 0x0003ea00081004ff */
[----:B------:R-:W-:Y:S01]  /*3170*/  IMAD.U32 R7, RZ, RZ, UR7 ;  /* 0x00000007ff077e24 */ /* 0x000fe2000f8e00ff */
[----:B------:R-:W2:Y:S04]  /*3180*/  SYNCS.PHASECHK.TRANS64.TRYWAIT P0, [UR4+0x140], R5 ;  /* 0x00014005ff0075a7 */ /* 0x000ea80008001104 */
[----:B------:R-:W-:Y:S01]  /*3190*/  PRMT R6, R0, 0x654, R7 ;  /* 0x0000065400067816 */ /* 0x000fe20000000007 */
[----:B-1----:R-:W-:Y:S01]  /*31a0*/  @!P2 IMAD.MOV.U32 R4, RZ, RZ, 0x10 ;  /* 0x00000010ff04a424 */ /* 0x002fe200078e00ff */
[----:B--2---:R-:W-:Y:S06]  /*31b0*/  @!P0 BRA `(.L_x_60) ;  /* 0x00000090005c8947 */ /* 0x004fec0003800000 */
.L_x_176:
[----:B------:R-:W-:Y:S01]  /*31c0*/  ULEA UR8, UR5, UR6, 0x4 ;  /* 0x0000000605087291 */ /* 0x000fe2000f8e20ff */
[----:B------:R-:W-:Y:S01]  /*31d0*/  SEL R3, R6, R3, !P2 ;  /* 0x0000000306037207 */ /* 0x000fe20005000000 */
[----:B------:R-:W-:Y:S01]  /*31e0*/  UIADD3 UR9, UPT, UPT, UR4, 0x130, URZ ;  /* 0x0000013004097890 */ /* 0x000fe2000fffe0ff */
[----:B-1----:R-:W-:Y:S01]  /*31f0*/  LEA R2, R11, UR6, 0x3 ;  /* 0x000000060b027c11 */ /* 0x002fe2000f8e18ff */
[----:B------:R-:W-:Y:S01]  /*3200*/  UIADD3 UR8, UPT, UPT, UR8, 0x1a0, URZ ;  /* 0x000001a008087890 */ /* 0x000fe2000fffe0ff */
[----:B------:R-:W-:Y:S01]  /*3210*/  SHF.L.U32 R5, R10, 0x1f, RZ ;  /* 0x0000001f0a057819 */ /* 0x000fe200000006ff */
[----:B------:R1:W-:Y:S01]  /*3220*/  @!P2 SYNCS.ARRIVE.TRANS64.RED RZ, [R3+URZ], R4 ;  /* 0x0000000403ffa9a7 */ /* 0x0003e200080004ff */
[----:B------:R-:W-:Y:S01]  /*3230*/  UIADD3 UR4, UPT, UPT, UR5, 0x1, URZ ;  /* 0x0000000105047890 */ /* 0x000fe2000fffe0ff */
[----:B------:R-:W-:-:S03]  /*3240*/  VIADD R8, R8, 0x1 ;  /* 0x0000000108087836 */ /* 0x000fc60000000000 */
[----:B------:R-:W-:Y:S02]  /*3250*/  UISETP.NE.AND UP0, UPT, UR4, 0x2, UPT ;  /* 0x000000020400788c */ /* 0x000fe4000bf05270 */
[----:B------:R-:W-:Y:S06]  /*3260*/  UGETNEXTWORKID.BROADCAST [UR8], [UR9] ;  /* 0x00000000080073ca */ /* 0x000fec0008000100 */
[----:B------:R-:W-:Y:S01]  /*3270*/  USEL UR7, URZ, 0x1, UP0 ;  /* 0x00000001ff077887 */ /* 0x000fe20008000000 */
[----:B------:R-:W-:Y:S01]  /*3280*/  ISETP.NE.AND P0, PT, R8, 0x2, PT ;  /* 0x000000020800780c */ /* 0x000fe20003f05270 */
[----:B------:R-:W-:Y:S01]  /*3290*/  USEL UR5, UR4, URZ, UP0 ;  /* 0x000000ff04057287 */ /* 0x000fe20008000000 */
[----:B------:R-:W2:Y:S03]  /*32a0*/  SYNCS.PHASECHK.TRANS64.TRYWAIT P1, [R2+URZ+0x130], R5 ;  /* 0x00013005020075a7 */ /* 0x000ea600080211ff */
[----:B------:R-:W-:Y:S01]  /*32b0*/  LOP3.LUT R12, R12, UR7, RZ, 0x3c, !PT ;  /* 0x000000070c0c7c12 */ /* 0x000fe2000f8e3cff */
[----:B-12---:R-:W-:Y:S07]  /*32c0*/  @!P1 BRA `(.L_x_61) ;  /* 0x0000009000309947 */ /* 0x006fee0003800000 */
.L_x_177:
[C---:B------:R-:W-:Y:S01]  /*32d0*/  LEA R4, R11.reuse, UR6, 0x4 ;  /* 0x000000060b047c11 */ /* 0x040fe2000f8e20ff */
[----:B-1----:R-:W-:Y:S01]  /*32e0*/  VIADD R2, R2, 0x140 ;  /* 0x0000014002027836 */ /* 0x002fe20000000000 */
[----:B------:R-:W-:Y:S01]  /*32f0*/  SEL R8, R8, RZ, P0 ;  /* 0x000000ff08087207 */ /* 0x000fe20000000000 */
[----:B------:R-:W-:-:S03]  /*3300*/  VIADD R11, R11, 0x1 ;  /* 0x000000010b0b7836 */ /* 0x000fc60000000000 */
[----:B------:R-:W1:Y:S01]  /*3310*/  LDS.128 R4, [R4+0x1a0] ;  /* 0x0001a00004047984 */ /* 0x000e620000000c00 */
[----:B------:R-:W-:Y:S02]  /*3320*/  PRMT R2, RZ, 0x654, R2 ;  /* 0x00000654ff027816 */ /* 0x000fe40000000002 */
[C---:B------:R-:W-:Y:S01]  /*3330*/  ISETP.NE.AND P1, PT, R11.reuse, 0x2, PT ;  /* 0x000000020b00780c */ /* 0x040fe20003f25270 */
[----:B------:R-:W-:Y:S01]  /*3340*/  @!PT LDS RZ, [RZ] ;  /* 0x00000000fffff984 */ /* 0x000fe20000000800 */
[----:B------:R-:W-:Y:S01]  /*3350*/  @!PT LDS RZ, [RZ] ;  /* 0x00000000fffff984 */ /* 0x000fe20000000800 */
[----:B------:R-:W-:Y:S01]  /*3360*/  @!PT LDS RZ, [RZ] ;  /* 0x00000000fffff984 */ /* 0x000fe20000000800 */
[----:B------:R-:W-:Y:S01]  /*3370*/  @!PT LDS RZ, [RZ] ;  /* 0x00000000fffff984 */ /* 0x000fe20000000800 */
[----:B------:R2:W-:Y:S06]  /*3380*/  MEMBAR.ALL.CTA ;  /* 0x0000000000007992 */ /* 0x0005ec0000008000 */
[----:B--2---:R-:W2:Y:S01]  /*3390*/  FENCE.VIEW.ASYNC.S ;  /* 0x00000000000073c6 */ /* 0x004ea20000000000 */
[----:B------:R-:W-:Y:S01]  /*33a0*/  SEL R11, R11, RZ, P1 ;  /* 0x000000ff0b0b7207 */ /* 0x000fe20000800000 */
[----:B--2---:R2:W-:Y:S01]  /*33b0*/  SYNCS.ARRIVE.TRANS64.RED.A1T0 RZ, [R2+URZ], RZ ;  /* 0x000000ff02ff79a7 */ /* 0x0045e200081004ff */
[----:B-1----:R-:W-:-:S02]  /*33c0*/  LOP3.LUT P3, RZ, R6, 0x1, RZ, 0xc0, !PT ;  /* 0x0000000106ff7812 */ /* 0x002fc4000786c0ff */
[----:B------:R-:W-:-:S04]  /*33d0*/  SEL R5, RZ, 0x1, P1 ;  /* 0x00000001ff057807 */ /* 0x000fc80000800000 */
[----:B------:R-:W-:Y:S02]  /*33e0*/  LOP3.LUT R10, R10, R5, RZ, 0x3c, !PT ;  /* 0x000000050a0a7212 */ /* 0x000fe400078e3cff */
[----:B--2---:R-:W-:-:S04]  /*33f0*/  SEL R2, RZ, 0x1, P0 ;  /* 0x00000001ff027807 */ /* 0x004fc80000000000 */
[----:B------:R-:W-:Y:S01]  /*3400*/  LOP3.LUT R9, R9, R2, RZ, 0x3c, !PT ;  /* 0x0000000209097212 */ /* 0x000fe200078e3cff */
[----:B------:R-:W-:Y:S06]  /*3410*/  @P3 BRA `(.L_x_62) ;  /* 0xfffffffc002c3947 */ /* 0x000fec000383ffff */
[----:B------:R-:W-:Y:S01]  /*3420*/  ULEA UR4, UR5, UR6, 0x3 ;  /* 0x0000000605047291 */ /* 0x000fe2000f8e18ff */
[----:B------:R-:W-:-:S08]  /*3430*/  SHF.L.U32 R3, R12, 0x1f, RZ ;  /* 0x0000001f0c037819 */ /* 0x000fd000000006ff */
[----:B------:R-:W1:Y:S02]  /*3440*/  SYNCS.PHASECHK.TRANS64 P0, [UR4+0x140], R3 ;  /* 0x00014003ff0075a7 */ /* 0x000e640008001004 */
[----:B-1----:R-:W-:Y:S05]  /*3450*/  @P0 BRA `(.L_x_63) ;  /* 0x0000000000080947 */ /* 0x002fea0003800000 */
[----:B------:R-:W1:Y:S02]  /*3460*/  SYNCS.PHASECHK.TRANS64.TRYWAIT P0, [UR4+0x140], R3 ;  /* 0x00014003ff0075a7 */ /* 0x000e640008001104 */
[----:B-1----:R-:W-:Y:S05]  /*3470*/  @!P0 BRA `(.L_x_64) ;  /* 0x0000008c00d88947 */ /* 0x002fea0003800000 */
.L_x_63:
[----:B------:R-:W-:-:S04]  /*3480*/  UIADD3 UR7, UPT, UPT, UR5, 0x1, URZ ;  /* 0x0000000105077890 */ /* 0x000fc8000fffe0ff */
[----:B------:R-:W-:-:S04]  /*3490*/  UISETP.NE.AND UP0, UPT, UR7, 0x2, UPT ;  /* 0x000000020700788c */ /* 0x000fc8000bf05270 */
[----:B------:R-:W-:Y:S02]  /*34a0*/  USEL UR8, URZ, 0x1, UP0 ;  /* 0x00000001ff087887 */ /* 0x000fe40008000000 */
[----:B------:R-:W-:-:S04]  /*34b0*/  USEL UR7, UR7, URZ, UP0 ;  /* 0x000000ff07077287 */ /* 0x000fc80008000000 */
[----:B------:R-:W-:Y:S01]  /*34c0*/  ULEA UR7, UR7, UR6, 0x3 ;  /* 0x0000000607077291 */ /* 0x000fe2000f8e18ff */
[----:B-1----:R-:W-:-:S04]  /*34d0*/  LOP3.LUT R3, R12, UR8, RZ, 0x3c, !PT ;  /* 0x000000080c037c12 */ /* 0x002fc8000f8e3cff */
[----:B------:R-:W-:-:S04]  /*34e0*/  SHF.L.U32 R0, R3, 0x1f, RZ ;  /* 0x0000001f03007819 */ /* 0x000fc800000006ff */
[----:B------:R-:W1:Y:S02]  /*34f0*/  SYNCS.PHASECHK.TRANS64 P0, [UR7+0x140], R0 ;  /* 0x00014000ff0075a7 */ /* 0x000e640008001007 */
[----:B-1----:R-:W-:Y:S05]  /*3500*/  @P0 EXIT ;  /* 0x000000000000094d */ /* 0x002fea0003800000 */
[----:B------:R-:W-:Y:S02]  /*3510*/  SHF.L.U32 R3, R3, 0x1f, RZ ;  /* 0x0000001f03037819 */ /* 0x000fe400000006ff */
[----:B------:R-:W-:-:S07]  /*3520*/  MOV R0, UR7 ;  /* 0x0000000700007c02 */ /* 0x000fce0008000f00 */
.L_x_65:
[----:B-1----:R1:W2:Y:S02]  /*3530*/  SYNCS.PHASECHK.TRANS64.TRYWAIT P0, [R0+URZ+0x140], R3 ;  /* 0x00014003000075a7 */ /* 0x0022a400080011ff */
[----:B--2---:R-:W-:Y:S05]  /*3540*/  @!P0 NANOSLEEP.SYNCS 0x989680 ;  /* 0x009896800000895d */ /* 0x004fea0003900000 */
[----:B------:R-:W2:Y:S02]  /*3550*/  @!P0 SYNCS.PHASECHK.TRANS64 P0, [R0+URZ+0x140], R3 ;  /* 0x00014003000085a7 */ /* 0x000ea400080010ff */
[----:B--2---:R-:W-:Y:S05]  /*3560*/  @P0 EXIT ;  /* 0x000000000000094d */ /* 0x004fea0003800000 */
[----:B------:R-:W-:Y:S05]  /*3570*/  BRA `(.L_x_65) ;  /* 0xfffffffc00ec7947 */ /* 0x000fea000383ffff */
.L_x_58:
[----:B------:R-:W-:Y:S05]  /*3580*/  BRA.U UP4, `(.L_x_66) ;  /* 0x0000000d04247547 */ /* 0x000fea000b800000 */
[----:B------:R-:W1:Y:S01]  /*3590*/  S2UR UR7, SR_CgaCtaId ;  /* 0x00000000000779c3 */ /* 0x000e620000008800 */
[----:B------:R-:W-:Y:S01]  /*35a0*/  UMOV UR4, 0x40 ;  /* 0x0000004000047882 */ /* 0x000fe20000000000 */
[----:B------:R-:W-:Y:S01]  /*35b0*/  NOP ;  /* 0x0000000000007918 */ /* 0x000fe20000000000 */
[----:B------:R-:W-:Y:S01]  /*35c0*/  UMOV UR6, 0x400 ;  /* 0x0000040000067882 */ /* 0x000fe20000000000 */
[----:B-1----:R-:W-:Y:S02]  /*35d0*/  ULEA UR5, UR7, UR4, 0x18 ;  /* 0x0000000407057291 */ /* 0x002fe4000f8ec0ff */
[----:B------:R-:W-:-:S07]  /*35e0*/  ULEA UR6, UR7, UR6, 0x18 ;  /* 0x0000000607067291 */ /* 0x000fce000f8ec0ff */
[----:B------:R-:W1:Y:S02]  /*35f0*/  LDS.U8 R0, [UR5+0x1c] ;  /* 0x00001c05ff007984 */ /* 0x000e640008000000 */
[----:B-1----:R-:W-:-:S13]  /*3600*/  ISETP.NE.AND P0, PT, R0, RZ, PT ;  /* 0x000000ff0000720c */ /* 0x002fda0003f05270 */
[----:B------:R-:W-:Y:S05]  /*3610*/  @P0 BRA `(.L_x_67) ;  /* 0x0000000000580947 */ /* 0x000fea0003800000 */
[----:B------:R-:W-:-:S13]  /*3620*/  ELECT P0, URZ, PT ;  /* 0x0000000000ff782f */ /* 0x000fda0003800000 */
[----:B------:R-:W-:Y:S05]  /*3630*/  @!P0 BRA `(.L_x_68) ;  /* 0x0000000000608947 */ /* 0x000fea0003800000 */
[----:B------:R-:W-:Y:S01]  /*3640*/  UMOV UR4, 0x10 ;  /* 0x0000001000047882 */ /* 0x000fe20000000000 */
[----:B------:R-:W-:Y:S01]  /*3650*/  HFMA2 R0, -RZ, RZ, 0, 5.9604644775390625e-08 ;  /* 0x00000001ff007431 */ /* 0x000fe200000001ff */
[----:B------:R-:W-:-:S03]  /*3660*/  MOV R3, 0xffff ;  /* 0x0000ffff00037802 */ /* 0x000fc60000000f00 */
[----:B------:R-:W-:Y:S04]  /*3670*/  DEPBAR.LE SB1, 0x36 ;  /* 0x00009d800000791a */ /* 0x000fe80000000000 */
[----:B------:R-:W1:Y:S02]  /*3680*/  UTCATOMSWS.FIND_AND_SET.ALIGN UP0, UR4, UR4 ;  /* 0x00000004000475e3 */ /* 0x000e640008000800 */
[----:B-1----:R-:W-:Y:S01]  /*3690*/  MOV R4, UR4 ;  /* 0x0000000400047c02 */ /* 0x002fe20008000f00 */
[----:B------:R-:W-:Y:S06]  /*36a0*/  BRA.U UP0, `(.L_x_69) ;  /* 0x0000000100187547 */ /* 0x000fec000b800000 */
.L_x_70:
[----:B------:R-:W-:Y:S05]  /*36b0*/  NANOSLEEP 0x64 ;  /* 0x000000640000795d */ /* 0x000fea0003800000 */
[----:B------:R-:W-:-:S05]  /*36c0*/  UMOV UR4, 0x10 ;  /* 0x0000001000047882 */ /* 0x000fca0000000000 */
[----:B------:R-:W-:Y:S04]  /*36d0*/  DEPBAR.LE SB1, 0x36 ;  /* 0x00009d800000791a */ /* 0x000fe80000000000 */
[----:B------:R-:W1:Y:S02]  /*36e0*/  UTCATOMSWS.FIND_AND_SET.ALIGN UP0, UR4, UR4 ;  /* 0x00000004000475e3 */ /* 0x000e640008000800 */
[----:B-1----:R-:W-:Y:S01]  /*36f0*/  MOV R4, UR4 ;  /* 0x0000000400047c02 */ /* 0x002fe20008000f00 */
[----:B------:R-:W-:Y:S05]  /*3700*/  BRA.U !UP0, `(.L_x_70) ;  /* 0xfffffffd08e87547 */ /* 0x000fea000b83ffff */
.L_x_69:
[-C--:B------:R-:W-:Y:S02]  /*3710*/  SHF.L.U32 R3, R3, R4.reuse, RZ ;  /* 0x0000000403037219 */ /* 0x080fe400000006ff */
[----:B------:R-:W-:Y:S01]  /*3720*/  SHF.L.U32 R0, R0, R4, RZ ;  /* 0x0000000400007219 */ /* 0x000fe200000006ff */
[----:B------:R-:W-:Y:S02]  /*3730*/  IMAD.SHL.U32 R4, R4, 0x20, RZ ;  /* 0x0000002004047824 */ /* 0x000fe400078e00ff */
[----:B------:R1:W-:Y:S04]  /*3740*/  ATOMS.OR RZ, [UR5+0x14], R3 ;  /* 0x00001403ffff798c */ /* 0x0003e8000b000005 */
[----:B------:R1:W-:Y:S04]  /*3750*/  ATOMS.OR RZ, [UR5+0x18], R0 ;  /* 0x00001800ffff798c */ /* 0x0003e8000b000005 */
[----:B------:R1:W-:Y:S01]  /*3760*/  STS [UR6+0x1c0], R4 ;  /* 0x0001c004ff007988 */ /* 0x0003e20008000806 */
[----:B------:R-:W-:Y:S05]  /*3770*/  BRA `(.L_x_68) ;  /* 0x0000000000107947 */ /* 0x000fea0003800000 */
.L_x_67:
[----:B------:R-:W-:Y:S02]  /*3780*/  MOV R0, 0xffffffff ;  /* 0xffffffff00007802 */ /* 0x000fe40000000f00 */
[----:B------:R-:W-:-:S03]  /*3790*/  MOV R4, 0x37c0 ;  /* 0x000037c000047802 */ /* 0x000fc60000000f00 */
[----:B------:R1:W-:Y:S04]  /*37a0*/  STS [UR6+0x1c0], R0 ;  /* 0x0001c000ff007988 */ /* 0x0003e80008000806 */
[----:B-1---5:R-:W-:Y:S05]  /*37b0*/  CALL.REL.NOINC `($__internal_1_$__cuda_sm10x_tcgen05_guardrail_trap_phase_invalid_during_alloc) ;  /* 0x0000009000ec7944 */ /* 0x022fea0003c00000 */
.L_x_68:
[----:B------:R-:W-:Y:S05]  /*37c0*/  WARPSYNC.ALL ;  /* 0x0000000000007948 */ /* 0x000fea0003800000 */
[----:B------:R-:W2:Y:S01]  /*37d0*/  S2UR UR4, SR_CgaCtaId ;  /* 0x00000000000479c3 */ /* 0x000ea20000008800 */
[----:B------:R-:W-:Y:S01]  /*37e0*/  UMOV UR13, 0x400 ;  /* 0x00000400000d7882 */ /* 0x000fe20000000000 */
[----:B------:R-:W-:-:S06]  /*37f0*/  NOP ;  /* 0x0000000000007918 */ /* 0x000fcc0000000000 */
[----:B------:R-:W-:Y:S06]  /*3800*/  BAR.ARV 0x6, 0xa0 ;  /* 0x0182800000007b1d */ /* 0x000fec0000002000 */
[----:B------:R-:W3:Y:S01]  /*3810*/  LDCU UR5, c[0x0][0x38c] ;  /* 0x00007180ff0577ac */ /* 0x000ee20008000800 */
[----:B------:R-:W-:Y:S01]  /*3820*/  LOP3.LUT R2, R2, 0xffff, RZ, 0xc0, !PT ;  /* 0x0000ffff02027812 */ /* 0x000fe200078ec0ff */
[----:B------:R-:W-:Y:S01]  /*3830*/  IMAD.MOV.U32 R11, RZ, RZ, 0x1 ;  /* 0x00000001ff0b7424 */ /* 0x000fe200078e00ff */
[----:B------:R-:W-:Y:S01]  /*3840*/  CS2R R8, SRZ ;  /* 0x0000000000087805 */ /* 0x000fe2000001ff00 */
[----:B------:R-:W4:Y:S01]  /*3850*/  LDCU UR8, c[0x0][0x38c] ;  /* 0x00007180ff0877ac */ /* 0x000f220008000800 */
[----:B------:R-:W-:Y:S01]  /*3860*/  R2UR UR15, R2 ;  /* 0x00000000020f72ca */ /* 0x000fe200000e0000 */
[----:B------:R-:W-:Y:S01]  /*3870*/  IMAD.MOV.U32 R10, RZ, RZ, RZ ;  /* 0x000000ffff0a7224 */ /* 0x000fe200078e00ff */
[----:B------:R-:W-:Y:S01]  /*3880*/  UMOV UR19, URZ ;  /* 0x000000ff00137c82 */ /* 0x000fe20008000000 */
[----:B------:R-:W-:Y:S01]  /*3890*/  UMOV UR10, URZ ;  /* 0x000000ff000a7c82 */ /* 0x000fe20008000000 */
[----:B--2---:R-:W-:Y:S01]  /*38a0*/  ULEA UR13, UR4, UR13, 0x18 ;  /* 0x0000000d040d7291 */ /* 0x004fe2000f8ec0ff */
[----:B------:R-:W-:Y:S01]  /*38b0*/  UMOV UR20, 0x0 ;  /* 0x0000000000147882 */ /* 0x000fe20000000000 */
[----:B------:R-:W-:-:S02]  /*38c0*/  UMOV UR21, 0x8400490 ;  /* 0x0840049000157882 */ /* 0x000fc40000000000 */
[----:B------:R-:W-:Y:S02]  /*38d0*/  UIADD3 UR6, UPT, UPT, UR13, 0xc400, URZ ;  /* 0x0000c4000d067890 */ /* 0x000fe4000fffe0ff */
[----:B------:R-:W-:Y:S02]  /*38e0*/  UIADD3 UR7, UPT, UPT, UR13, 0x1a400, URZ ;  /* 0x0001a4000d077890 */ /* 0x000fe4000fffe0ff */
[----:B---3--:R-:W-:Y:S01]  /*38f0*/  UIADD3 UR5, UPT, UPT, UR5, 0x1f, URZ ;  /* 0x0000001f05057890 */ /* 0x008fe2000fffe0ff */
[----:B-1----:R-:W1:Y:S01]  /*3900*/  LDS R0, [UR13+0x1c0] ;  /* 0x0001c00dff007984 */ /* 0x002e620008000800 */
[----:B------:R-:W-:Y:S02]  /*3910*/  USHF.R.U32.HI UR6, URZ, 0x4, UR6 ;  /* 0x00000004ff067899 */ /* 0x000fe40008011606 */
[----:B------:R-:W-:Y:S02]  /*3920*/  USHF.R.S32.HI UR4, URZ, 0x1f, UR5 ;  /* 0x0000001fff047899 */ /* 0x000fe40008011405 */
[----:B------:R-:W-:-:S02]  /*3930*/  ULOP3.LUT UR6, UR6, 0x3fff, URZ, 0xc0, !UPT ;  /* 0x00003fff06067892 */ /* 0x000fc4000f8ec0ff */
[----:B------:R-:W-:Y:S02]  /*3940*/  ULEA.HI UR4, UR4, UR5, URZ, 0x5 ;  /* 0x0000000504047291 */ /* 0x000fe4000f8f28ff */
[----:B------:R-:W-:Y:S02]  /*3950*/  USHF.R.U32.HI UR5, URZ, 0x4, UR7 ;  /* 0x00000004ff057899 */ /* 0x000fe40008011607 */
[----:B------:R-:W-:Y:S02]  /*3960*/  USHF.R.S32.HI UR22, URZ, 0x5, UR4 ;  /* 0x00000005ff167899 */ /* 0x000fe40008011404 */
[----:B------:R-:W-:Y:S02]  /*3970*/  ULOP3.LUT UR5, UR5, 0x3fff, URZ, 0xc0, !UPT ;  /* 0x00003fff05057892 */ /* 0x000fe4000f8ec0ff */
[----:B------:R-:W-:Y:S02]  /*3980*/  UISETP.LT.AND UP0, UPT, UR22, 0x1, UPT ;  /* 0x000000011600788c */ /* 0x000fe4000bf01270 */
[----:B------:R-:W-:-:S02]  /*3990*/  ULOP3.LUT UR16, UR6, 0x10000, URZ, 0xfc, !UPT ;  /* 0x0001000006107892 */ /* 0x000fc4000f8efcff */
[----:B------:R-:W-:Y:S02]  /*39a0*/  USEL UR23, UR22, 0x1, !UP0 ;  /* 0x0000000116177887 */ /* 0x000fe4000c000000 */
[----:B------:R-:W-:Y:S02]  /*39b0*/  ULOP3.LUT UR17, UR5, 0x10000, URZ, 0xfc, !UPT ;  /* 0x0001000005117892 */ /* 0x000fe4000f8efcff */
[----:B------:R-:W-:Y:S02]  /*39c0*/  UIADD3 UR23, UPT, UPT, -UR23, URZ, URZ ;  /* 0x000000ff17177290 */ /* 0x000fe4000fffe1ff */
[----:B----4-:R-:W-:Y:S01]  /*39d0*/  UISETP.GE.AND UP4, UPT, UR8, 0x1, UPT ;  /* 0x000000010800788c */ /* 0x010fe2000bf86270 */
[----:B-1----:R-:W-:-:S15]  /*39e0*/  R2UR UR24, R0 ;  /* 0x00000000001872ca */ /* 0x002fde00000e0000 */
.L_x_77:
[----:B------:R-:W-:Y:S02]  /*39f0*/  LEA R0, R10, UR13, 0x3 ;  /* 0x0000000d0a007c11 */ /* 0x000fe4000f8e18ff */
[----:B------:R-:W-:Y:S02]  /*3a00*/  SHF.L.U32 R5, R9, 0x1f, RZ ;  /* 0x0000001f09057819 */ /* 0x000fe400000006ff */
[----:B------:R-:W-:Y:S01]  /*3a10*/  PLOP3.LUT P0, PT, PT, PT, UP4, 0x80, 0x8 ;  /* 0x000000000008781c */ /* 0x000fe20003f0f048 */
[----:B------:R-:W-:Y:S01]  /*3a20*/  VIADD R3, R0, 0x140 ;  /* 0x0000014000037836 */ /* 0x000fe20000000000 */
[----:B-1----:R-:W1:Y:S02]  /*3a30*/  SYNCS.PHASECHK.TRANS64.TRYWAIT P1, [R0+URZ+0x130], R5 ;  /* 0x00013005000075a7 */ /* 0x002e6400080211ff */
[----:B-1-3--:R-:W-:Y:S09]  /*3a40*/  @!P1 BRA `(.L_x_71) ;  /* 0x00000088007c9947 */ /* 0x00aff20003800000 */
.L_x_179:
[----:B------:R-:W-:Y:S01]  /*3a50*/  LEA R4, R10, UR13, 0x4 ;  /* 0x0000000d0a047c11 */ /* 0x000fe2000f8e20ff */
[----:B------:R-:W-:Y:S01]  /*3a60*/  @UP4 ULEA UR4, UR10, UR13, 0x3 ;  /* 0x0000000d0a044291 */ /* 0x000fe2000f8e18ff */
[----:B------:R-:W-:Y:S01]  /*3a70*/  PLOP3.LUT P2, PT, PT, PT, PT, 0x80, 0x8 ;  /* 0x000000000008781c */ /* 0x000fe20003f4f070 */
[----:B------:R-:W-:Y:S01]  /*3a80*/  ULEA UR18, UR19, UR13, 0x3 ;  /* 0x0000000d13127291 */ /* 0x000fe2000f8e18ff */
[----:B------:R-:W-:Y:S02]  /*3a90*/  PRMT R3, RZ, 0x654, R3 ;  /* 0x00000654ff037816 */ /* 0x000fe40000000003 */
[----:B-1----:R-:W1:Y:S01]  /*3aa0*/  LDS.128 R4, [R4+0x1a0] ;  /* 0x0001a00004047984 */ /* 0x002e620000000c00 */
[----:B------:R-:W-:Y:S02]  /*3ab0*/  @P0 SHF.L.U32 R2, R8, 0x1f, RZ ;  /* 0x0000001f08020819 */ /* 0x000fe400000006ff */
[----:B------:R-:W-:Y:S01]  /*3ac0*/  SHF.L.U32 R0, R11, 0x1f, RZ ;  /* 0x0000001f0b007819 */ /* 0x000fe200000006ff */
[----:B------:R-:W-:Y:S01]  /*3ad0*/  @!PT LDS RZ, [RZ] ;  /* 0x00000000fffff984 */ /* 0x000fe20000000800 */
[----:B------:R-:W-:Y:S01]  /*3ae0*/  @!PT LDS RZ, [RZ] ;  /* 0x00000000fffff984 */ /* 0x000fe20000000800 */
[----:B------:R-:W-:Y:S01]  /*3af0*/  @!PT LDS RZ, [RZ] ;  /* 0x00000000fffff984 */ /* 0x000fe20000000800 */
[----:B------:R-:W-:Y:S01]  /*3b00*/  @!PT LDS RZ, [RZ] ;  /* 0x00000000fffff984 */ /* 0x000fe20000000800 */
[----:B------:R2:W-:Y:S06]  /*3b10*/  MEMBAR.ALL.CTA ;  /* 0x0000000000007992 */ /* 0x0005ec0000008000 */
[----:B--2---:R-:W2:Y:S02]  /*3b20*/  FENCE.VIEW.ASYNC.S ;  /* 0x00000000000073c6 */ /* 0x004ea40000000000 */
[----:B--2---:R2:W-:Y:S01]  /*3b30*/  SYNCS.ARRIVE.TRANS64.RED.A1T0 RZ, [R3+URZ], RZ ;  /* 0x000000ff03ff79a7 */ /* 0x0045e200081004ff */
[----:B------:R2:W3:Y:S01]  /*3b40*/  @P0 SYNCS.PHASECHK.TRANS64.TRYWAIT P2, [UR4], R2 ;  /* 0x00000002ff0005a7 */ /* 0x0004e20008041104 */
[----:B-1----:R-:W-:Y:S01]  /*3b50*/  LOP3.LUT P1, RZ, R6, 0x1, RZ, 0xc0, !PT ;  /* 0x0000000106ff7812 */ /* 0x002fe2000782c0ff */
[----:B------:R-:W1:Y:S02]  /*3b60*/  SYNCS.PHASECHK.TRANS64.TRYWAIT P0, [UR18+0x160], R0 ;  /* 0x00016000ff0075a7 */ /* 0x000e640008001112 */
[----:B-123--:R-:W-:Y:S10]  /*3b70*/  @!P0 BRA `(.L_x_72) ;  /* 0x0000008800448947 */ /* 0x00eff40003800000 */
.L_x_181:
[----:B------:R-:W-:Y:S01]  /*3b80*/  IADD3 R10, PT, PT, R10, 0x1, RZ ;  /* 0x000000010a0a7810 */ /* 0x000fe20007ffe0ff */
[----:B------:R-:W-:Y:S06]  /*3b90*/  BRA.U !UP4, `(.L_x_73) ;  /* 0x000000010c887547 */ /* 0x000fec000b800000 */
[----:B------:R-:W-:Y:S02]  /*3ba0*/  ULEA UR14, UR19, UR24, 0x8 ;  /* 0x00000018130e7291 */ /* 0x000fe4000f8e40ff */
[----:B------:R-:W-:Y:S01]  /*3bb0*/  UPLOP3.LUT UP2, UPT, UPT, UPT, UPT, 0x40, 0x4 ;  /* 0x000000000004789c */ /* 0x000fe20003f4e870 */
[----:B------:R-:W-:Y:S01]  /*3bc0*/  UMOV UR12, UR23 ;  /* 0x00000017000c7c82 */ /* 0x000fe20008000000 */
[----:B------:R-:W-:Y:S01]  /*3bd0*/  UMOV UR11, UR22 ;  /* 0x00000016000b7c82 */ /* 0x000fe20008000000 */
[----:B------:R-:W-:-:S08]  /*3be0*/  UMOV UR5, UR10 ;  /* 0x0000000a00057c82 */ /* 0x000fd00008000000 */
.L_x_76:
[----:B------:R-:W-:Y:S02]  /*3bf0*/  UIADD3 UR12, UPT, UPT, UR12, 0x1, URZ ;  /* 0x000000010c0c7890 */ /* 0x000fe4000fffe0ff */
[----:B--2---:R-:W-:Y:S02]  /*3c00*/  ULEA UR6, UR5, UR13, 0x3 ;  /* 0x0000000d05067291 */ /* 0x004fe4000f8e18ff */
[----:B------:R-:W-:Y:S01]  /*3c10*/  UISETP.NE.AND UP3, UPT, UR12, URZ, UPT ;  /* 0x000000ff0c00728c */ /* 0x000fe2000bf65270 */
[----:B---3--:R-:W-:Y:S10]  /*3c20*/  @P2 BRA `(.L_x_74) ;  /* 0x00000000000c2947 */ /* 0x008ff40003800000 */
[----:B-1----:R-:W-:Y:S04]  /*3c30*/  SHF.L.U32 R3, R8, 0x1f, RZ ;  /* 0x0000001f08037819 */ /* 0x002fe800000006ff */
[----:B------:R-:W1:Y:S02]  /*3c40*/  SYNCS.PHASECHK.TRANS64.TRYWAIT P0, [UR6], R3 ;  /* 0x00000003ff0075a7 */ /* 0x000e640008001106 */
[----:B-1----:R-:W-:Y:S05]  /*3c50*/  @!P0 BRA `(.L_x_75) ;  /* 0x0000008800248947 */ /* 0x002fea0003800000 */
.L_x_74:
[----:B------:R-:W-:Y:S01]  /*3c60*/  UISETP.NE.AND UP0, UPT, UR11, 0x1, UPT ;  /* 0x000000010b00788c */ /* 0x000fe2000bf05270 */
[----:B------:R-:W-:Y:S01]  /*3c70*/  PLOP3.LUT P2, PT, PT, PT, PT, 0x80, 0x8 ;  /* 0x000000000008781c */ /* 0x000fe20003f4f070 */
[----:B------:R-:W-:Y:S02]  /*3c80*/  UIADD3 UR4, UPT, UPT, UR5, 0x1, URZ ;  /* 0x0000000105047890 */ /* 0x000fe4000fffe0ff */
[----:B------:R-:W-:Y:S02]  /*3c90*/  ULEA UR8, UR5, UR17, 0x9 ;  /* 0x0000001105087291 */ /* 0x000fe4000f8e48ff */
[----:B------:R-:W-:Y:S01]  /*3ca0*/  UISETP.NE.AND UP1, UPT, UR4, 0xe, UPT ;  /* 0x0000000e0400788c */ /* 0x000fe2000bf25270 */
[----:B------:R-:W-:Y:S01]  /*3cb0*/  PLOP3.LUT P0, PT, PT, PT, UP0, 0x80, 0x8 ;  /* 0x000000000008781c */ /* 0x000fe20003f0f008 */
[----:B------:R-:W-:Y:S02]  /*3cc0*/  UIADD3 UR11, UPT, UPT, UR11, -0x1, URZ ;  /* 0xffffffff0b0b7890 */ /* 0x000fe4000fffe0ff */
[----:B------:R-:W-:Y:S02]  /*3cd0*/  USEL UR7, URZ, 0x1, UP1 ;  /* 0x00000001ff077887 */ /* 0x000fe40008800000 */
[----:B------:R-:W-:Y:S01]  /*3ce0*/  USEL UR10, UR4, URZ, UP1 ;  /* 0x000000ff040a7287 */ /* 0x000fe20008800000 */
[----:B------:R-:W-:Y:S03]  /*3cf0*/  UMOV UR9, 0xc0004010 ;  /* 0xc000401000097882 */ /* 0x000fe60000000000 */
[----:B------:R-:W-:Y:S01]  /*3d00*/  @UP0 ULEA UR4, UR10, UR13, 0x3 ;  /* 0x0000000d0a040291 */ /* 0x000fe2000f8e18ff */
[----:B------:R-:W-:Y:S01]  /*3d10*/  LOP3.LUT R8, R8, UR7, RZ, 0x3c, !PT ;  /* 0x0000000708087c12 */ /* 0x000fe2000f8e3cff */
[----:B------:R-:W-:Y:S03]  /*3d20*/  UMOV UR7, 0xc0004010 ;  /* 0xc000401000077882 */ /* 0x000fe60000000000 */
[----:B-1----:R-:W-:Y:S04]  /*3d30*/  @P0 SHF.L.U32 R0, R8, 0x1f, RZ ;  /* 0x0000001f08000819 */ /* 0x002fe800000006ff */
[----:B------:R2:W3:Y:S01]  /*3d40*/  @P0 SYNCS.PHASECHK.TRANS64.TRYWAIT P2, [UR4], R0 ;  /* 0x00000000ff0005a7 */ /* 0x0004e20008041104 */
[----:B------:R-:W-:Y:S02]  /*3d50*/  UIADD3 UR4, UPT, UPT, UR6, 0x70, URZ ;  /* 0x0000007006047890 */ /* 0x000fe4000fffe0ff */
[----:B------:R-:W-:Y:S03]  /*3d60*/  ULEA UR6, UR5, UR16, 0x8 ;  /* 0x0000001005067291 */ /* 0x000fe6000f8e40ff */
[----:B------:R-:W-:Y:S06]  /*3d70*/  UMOV UR5, UR10 ;  /* 0x0000000a00057c82 */ /* 0x000fec0008000000 */
[----:B------:R2:W-:Y:S01]  /*3d80*/  UTCQMMA gdesc[UR6], gdesc[UR8], tmem[UR14], tmem[UR20], idesc[UR21], UP2 ;  /* 0x00ff1408060075ea */ /* 0x0005e2000900030e */
[----:B------:R-:W-:Y:S01]  /*3d90*/  UPLOP3.LUT UP2, UPT, UPT, UPT, UPT, 0x80, 0x8 ;  /* 0x000000000008789c */ /* 0x000fe20003f4f070 */
[----:B------:R2:W-:Y:S01]  /*3da0*/  UTCBAR.MULTICAST [UR4], URZ, UR15 ;  /* 0x000000ff040073e9 */ /* 0x0005e2000800080f */
[----:B------:R-:W-:Y:S09]  /*3db0*/  BRA.U UP3, `(.L_x_76) ;  /* 0xfffffffd038c7547 */ /* 0x000ff2000b83ffff */
.L_x_73:
[----:B--2---:R-:W-:Y:S01]  /*3dc0*/  UIADD3 UR4, UPT, UPT, UR19, 0x1, URZ ;  /* 0x0000000113047890 */ /* 0x004fe2000fffe0ff */
[C---:B------:R-:W-:Y:S01]  /*3dd0*/  ISETP.NE.AND P0, PT, R10.reuse, 0x2, PT ;  /* 0x000000020a00780c */ /* 0x040fe20003f05270 */
[----:B------:R-:W-:Y:S02]  /*3de0*/  UIADD3 UR5, UPT, UPT, UR18, 0x150, URZ ;  /* 0x0000015012057890 */ /* 0x000fe4000fffe0ff */
[----:B------:R-:W-:Y:S01]  /*3df0*/  UISETP.NE.AND UP0, UPT, UR4, 0x2, UPT ;  /* 0x000000020400788c */ /* 0x000fe2000bf05270 */
[----:B-1----:R-:W-:Y:S02]  /*3e00*/  SEL R0, RZ, 0x1, P0 ;  /* 0x00000001ff007807 */ /* 0x002fe40000000000 */
[----:B------:R-:W-:Y:S01]  /*3e10*/  SEL R10, R10, RZ, P0 ;  /* 0x000000ff0a0a7207 */ /* 0x000fe20000000000 */
[----:B------:R-:W-:Y:S01]  /*3e20*/  USEL UR6, URZ, 0x1, UP0 ;  /* 0x00000001ff067887 */ /* 0x000fe20008000000 */
[----:B------:R-:W-:Y:S01]  /*3e30*/  LOP3.LUT R9, R9, R0, RZ, 0x3c, !PT ;  /* 0x0000000009097212 */ /* 0x000fe200078e3cff */
[----:B------:R-:W-:Y:S01]  /*3e40*/  USEL UR19, UR4, URZ, UP0 ;  /* 0x000000ff04137287 */ /* 0x000fe20008000000 */
[----:B------:R1:W-:Y:S03]  /*3e50*/  UTCBAR [UR5], URZ ;  /* 0x000000ff050073e9 */ /* 0x0003e600080000ff */
[----:B------:R-:W-:Y:S01]  /*3e60*/  LOP3.LUT R11, R11, UR6, RZ, 0x3c, !PT ;  /* 0x000000060b0b7c12 */ /* 0x000fe2000f8e3cff */
[----:B------:R-:W-:Y:S07]  /*3e70*/  @P1 BRA `(.L_x_77) ;  /* 0xfffffff800dc1947 */ /* 0x000fee000383ffff */
[----:B------:R-:W2:Y:S01]  /*3e80*/  S2UR UR7, SR_CgaCtaId ;  /* 0x00000000000779c3 */ /* 0x000ea20000008800 */
[----:B------:R-:W-:Y:S01]  /*3e90*/  ELECT P0, URZ, PT ;  /* 0x0000000000ff782f */ /* 0x000fe20003800000 */
[----:B------:R-:W-:Y:S01]  /*3ea0*/  IMAD.MOV.U32 R0, RZ, RZ, 0x1 ;  /* 0x00000001ff007424 */ /* 0x000fe200078e00ff */
[----:B------:R-:W-:Y:S01]  /*3eb0*/  UIADD3 UR13, UPT, UPT, UR13, 0x160, URZ ;  /* 0x000001600d0d7890 */ /* 0x000fe2000fffe0ff */
[----:B------:R-:W-:Y:S01]  /*3ec0*/  SHF.L.U32 R3, R11, 0x1f, RZ ;  /* 0x0000001f0b037819 */ /* 0x000fe200000006ff */
[----:B------:R-:W-:-:S03]  /*3ed0*/  UMOV UR4, 0x40 ;  /* 0x0000004000047882 */ /* 0x000fc60000000000 */
[----:B------:R-:W-:Y:S01]  /*3ee0*/  UVIRTCOUNT.DEALLOC.SMPOOL 0x80 ;  /* 0x000000800000784c */ /* 0x000fe20000000000 */
[----:B--2---:R-:W-:Y:S02]  /*3ef0*/  ULEA UR7, UR7, UR4, 0x18 ;  /* 0x0000000407077291 */ /* 0x004fe4000f8ec0ff */
[----:B------:R-:W-:-:S07]  /*3f00*/  ULEA UR4, UR19, UR13, 0x3 ;  /* 0x0000000d13047291 */ /* 0x000fce000f8e18ff */
[----:B------:R2:W-:Y:S02]  /*3f10*/  @P0 STS.U8 [UR7+0x1c], R0 ;  /* 0x00001c00ff000988 */ /* 0x0005e40008000007 */
[----:B------:R-:W4:Y:S02]  /*3f20*/  SYNCS.PHASECHK.TRANS64.TRYWAIT P0, [UR4], R3 ;  /* 0x00000003ff0075a7 */ /* 0x000f240008001104 */
[----:B--2-4-:R-:W-:Y:S05]  /*3f30*/  @!P0 BRA `(.L_x_78) ;  /* 0x0000008400848947 */ /* 0x014fea0003800000 */
.L_x_184:
[----:B------:R-:W-:-:S04]  /*3f40*/  UIADD3 UR4, UPT, UPT, UR19, 0x1, URZ ;  /* 0x0000000113047890 */ /* 0x000fc8000fffe0ff */
[----:B------:R-:W-:-:S04]  /*3f50*/  UISETP.NE.AND UP0, UPT, UR4, 0x2, UPT ;  /* 0x000000020400788c */ /* 0x000fc8000bf05270 */
[----:B-1----:R-:W-:Y:S02]  /*3f60*/  USEL UR5, URZ, 0x1, UP0 ;  /* 0x00000001ff057887 */ /* 0x002fe40008000000 */
[----:B------:R-:W-:-:S04]  /*3f70*/  USEL UR4, UR4, URZ, UP0 ;  /* 0x000000ff04047287 */ /* 0x000fc80008000000 */
[----:B------:R-:W-:Y:S01]  /*3f80*/  ULEA UR4, UR4, UR13, 0x3 ;  /* 0x0000000d04047291 */ /* 0x000fe2000f8e18ff */
[----:B--2---:R-:W-:-:S04]  /*3f90*/  LOP3.LUT R3, R11, UR5, RZ, 0x3c, !PT ;  /* 0x000000050b037c12 */ /* 0x004fc8000f8e3cff */
[----:B------:R-:W-:-:S04]  /*3fa0*/  SHF.L.U32 R3, R3, 0x1f, RZ ;  /* 0x0000001f03037819 */ /* 0x000fc800000006ff */
[----:B------:R-:W1:Y:S02]  /*3fb0*/  SYNCS.PHASECHK.TRANS64.TRYWAIT P0, [UR4], R3 ;  /* 0x00000003ff0075a7 */ /* 0x000e640008001104 */
[----:B-1----:R-:W-:Y:S05]  /*3fc0*/  @!P0 BRA `(.L_x_79) ;  /* 0x0000008400788947 */ /* 0x002fea0003800000 */
.L_x_186:
[----:B------:R-:W-:Y:S01]  /*3fd0*/  NOP ;  /* 0x0000000000007918 */ /* 0x000fe20000000000 */
[----:B-1----:R-:W1:Y:S01]  /*3fe0*/  LDS R0, [UR7+0x14] ;  /* 0x00001407ff007984 */ /* 0x002e620008000800 */
[----:B------:R-:W-:Y:S01]  /*3ff0*/  ULOP3.LUT UR4, UR24, 0xffff, URZ, 0xc0, !UPT ;  /* 0x0000ffff18047892 */ /* 0x000fe2000f8ec0ff */
[----:B------:R-:W-:Y:S01]  /*4000*/  UMOV UR5, 0xffff ;  /* 0x0000ffff00057882 */ /* 0x000fe20000000000 */
[----:B------:R-:W-:Y:S02]  /*4010*/  UMOV UR6, 0x1 ;  /* 0x0000000100067882 */ /* 0x000fe40000000000 */
[----:B------:R-:W-:-:S04]  /*4020*/  USHF.R.U32.HI UR4, URZ, 0x5, UR4 ;  /* 0x00000005ff047899 */ /* 0x000fc80008011604 */
[----:B------:R-:W-:Y:S02]  /*4030*/  USHF.L.U32 UR5, UR5, UR4, URZ ;  /* 0x0000000405057299 */ /* 0x000fe400080006ff */
[----:B------:R-:W-:-:S04]  /*4040*/  USHF.L.U32 UR4, UR6, UR4, URZ ;  /* 0x0000000406047299 */ /* 0x000fc800080006ff */
[----:B-1----:R-:W-:-:S04]  /*4050*/  LOP3.LUT R0, R0, UR5, RZ, 0xc0, !PT ;  /* 0x0000000500007c12 */ /* 0x002fc8000f8ec0ff */
[----:B------:R-:W-:-:S13]  /*4060*/  ISETP.NE.AND P0, PT, R0, UR5, PT ;  /* 0x0000000500007c0c */ /* 0x000fda000bf05270 */
[----:B------:R-:W-:Y:S05]  /*4070*/  @P0 BRA `(.L_x_80) ;  /* 0x0000000000580947 */ /* 0x000fea0003800000 */
[----:B------:R-:W1:Y:S02]  /*4080*/  LDS R0, [UR7+0x18] ;  /* 0x00001807ff007984 */ /* 0x000e640008000800 */
[----:B-1----:R-:W-:-:S04]  /*4090*/  LOP3.LUT R0, R0, UR4, RZ, 0xc0, !PT ;  /* 0x0000000400007c12 */ /* 0x002fc8000f8ec0ff */
[----:B------:R-:W-:-:S13]  /*40a0*/  ISETP.NE.AND P0, PT, R0, UR4, PT ;  /* 0x0000000400007c0c */ /* 0x000fda000bf05270 */
[----:B------:R-:W-:Y:S05]  /*40b0*/  @P0 BRA `(.L_x_81) ;  /* 0x00000000003c0947 */ /* 0x000fea0003800000 */
[----:B------:R-:W1:Y:S01]  /*40c0*/  S2R R2, SR_LANEID ;  /* 0x0000000000027919 */ /* 0x000e620000000000 */
[----:B------:R-:W-:Y:S01]  /*40d0*/  ULOP3.LUT UR5, URZ, UR5, URZ, 0x33, !UPT ;  /* 0x00000005ff057292 */ /* 0x000fe2000f8e33ff */
[----:B------:R-:W-:Y:S01]  /*40e0*/  LOP3.LUT R4, RZ, UR4, RZ, 0x33, !PT ;  /* 0x00000004ff047c12 */ /* 0x000fe2000f8e33ff */
[----:B------:R-:W-:Y:S02]  /*40f0*/  VOTEU.ANY UR4, UPT, PT ;  /* 0x0000000000047886 */ /* 0x000fe400038e0100 */
[----:B------:R-:W-:Y:S01]  /*4100*/  UFLO.U32 UR4, UR4 ;  /* 0x00000004000472bd */ /* 0x000fe200080e0000 */
[----:B------:R-:W2:Y:S01]  /*4110*/  REDUX UR6, R4 ;  /* 0x00000000040673c4 */ /* 0x000ea20000000000 */
[----:B------:R-:W-:-:S06]  /*4120*/  IMAD.U32 R0, RZ, RZ, UR5 ;  /* 0x00000005ff007e24 */ /* 0x000fcc000f8e00ff */
[----:B------:R4:W-:Y:S01]  /*4130*/  UTCATOMSWS.AND URZ, UR5 ;  /* 0x0000000500ff79e3 */ /* 0x0009e20008000000 */
[----:B------:R-:W3:Y:S01]  /*4140*/  REDUX UR8, R0 ;  /* 0x00000000000873c4 */ /* 0x000ee20000000000 */
[----:B-1----:R-:W-:Y:S01]  /*4150*/  ISETP.EQ.U32.AND P0, PT, R2, UR4, PT ;  /* 0x0000000402007c0c */ /* 0x002fe2000bf02070 */
[----:B--2---:R-:W-:Y:S01]  /*4160*/  IMAD.U32 R2, RZ, RZ, UR6 ;  /* 0x00000006ff027e24 */ /* 0x004fe2000f8e00ff */
[----:B---3--:R-:W-:-:S11]  /*4170*/  MOV R3, UR8 ;  /* 0x0000000800037c02 */ /* 0x008fd60008000f00 */
[----:B------:R4:W-:Y:S04]  /*4180*/  @P0 ATOMS.AND RZ, [UR7+0x14], R3 ;  /* 0x00001403ffff098c */ /* 0x0009e8000a800007 */
[----:B------:R4:W-:Y:S01]  /*4190*/  @P0 ATOMS.AND RZ, [UR7+0x18], R2 ;  /* 0x00001802ffff098c */ /* 0x0009e2000a800007 */
[----:B------:R-:W-:Y:S05]  /*41a0*/  BRA `(.L_x_82) ;  /* 0x0000000000147947 */ /* 0x000fea0003800000 */
.L_x_81:
[----:B------:R-:W-:Y:S02]  /*41b0*/  MOV R2, 0x41d0 ;  /* 0x000041d000027802 */ /* 0x000fe40000000f00 */
[----:B---3-5:R-:W-:Y:S05]  /*41c0*/  CALL.REL.NOINC `($__internal_0_$__cuda_sm10x_tcgen05_guardrail_trap_col_being_dealloced_not_returned_by_alloc) ;  /* 0x00000088005c7944 */ /* 0x028fea0003c00000 */
[----:B------:R-:W-:Y:S05]  /*41d0*/  BRA `(.L_x_82) ;  /* 0x0000000000087947 */ /* 0x000fea0003800000 */
.L_x_80:
[----:B------:R-:W-:Y:S02]  /*41e0*/  MOV R2, 0x4200 ;  /* 0x0000420000027802 */ /* 0x000fe40000000f00 */
[----:B---3-5:R-:W-:Y:S05]  /*41f0*/  CALL.REL.NOINC `($__internal_2_$__cuda_sm10x_tcgen05_guardrail_trap_unallocated_columns_being_dealloced) ;  /* 0x0000008800687944 */ /* 0x028fea0003c00000 */
.L_x_82:
[----:B------:R-:W-:Y:S01]  /*4200*/  NOP ;  /* 0x0000000000007918 */ /* 0x000fe20000000000 */
[----:B----4-:R-:W-:Y:S05]  /*4210*/  EXIT ;  /* 0x000000000000794d */ /* 0x010fea0003800000 */
.L_x_66:
[----:B------:R-:W-:-:S09]  /*4220*/  UISETP.NE.OR UP0, UPT, UR17, 0x3, !UP3 ;  /* 0x000000031100788c */ /* 0x000fd2000df05670 */
[----:B------:R-:W-:Y:S05]  /*4230*/  BRA.U UP0, `(.L_x_83) ;  /* 0x0000001100587547 */ /* 0x000fea000b800000 */
[----:B------:R-:W1:Y:S01]  /*4240*/  S2UR UR10, SR_CgaCtaId ;  /* 0x00000000000a79c3 */ /* 0x000e620000008800 */
[----:B------:R-:W2:Y:S01]  /*4250*/  LDCU UR31, c[0x0][0x370] ;  /* 0x00006e00ff1f77ac */ /* 0x000ea20008000800 */
[----:B------:R-:W-:Y:S02]  /*4260*/  HFMA2 R13, -RZ, RZ, 0, 0 ;  /* 0x00000000ff0d7431 */ /* 0x000fe400000001ff */
[----:B------:R-:W-:Y:S01]  /*4270*/  IMAD.MOV.U32 R15, RZ, RZ, 0x1 ;  /* 0x00000001ff0f7424 */ /* 0x000fe200078e00ff */
[----:B------:R-:W-:Y:S01]  /*4280*/  MOV R7, 0x2000 ;  /* 0x0000200000077802 */ /* 0x000fe20000000f00 */
[----:B------:R-:W2:Y:S01]  /*4290*/  LDCU.128 UR44, c[0x0][0xb10] ;  /* 0x00016200ff2c77ac */ /* 0x000ea20008000c00 */
[----:B------:R-:W-:Y:S01]  /*42a0*/  IMAD.MOV.U32 R14, RZ, RZ, RZ ;  /* 0x000000ffff0e7224 */ /* 0x000fe200078e00ff */
[----:B------:R-:W3:Y:S01]  /*42b0*/  LDC.64 R16, c[0x0][0x348] ;  /* 0x0000d200ff107b82 */ /* 0x000ee20000000a00 */
[----:B------:R-:W4:Y:S01]  /*42c0*/  LDCU UR30, c[0x0][0x374] ;  /* 0x00006e80ff1e77ac */ /* 0x000f220008000800 */
[----:B------:R-:W1:Y:S06]  /*42d0*/  LDCU UR15, c[0x0][0xb0c] ;  /* 0x00016180ff0f77ac */ /* 0x000e6c0008000800 */
[----:B------:R-:W3:Y:S01]  /*42e0*/  LDC.64 R2, c[0x0][0x888] ;  /* 0x00022200ff027b82 */ /* 0x000ee20000000a00 */
[----:B------:R-:W3:Y:S01]  /*42f0*/  LDCU UR49, c[0x0][0xb20] ;  /* 0x00016400ff3177ac */ /* 0x000ee20008000800 */
[----:B------:R-:W3:Y:S06]  /*4300*/  LDCU UR4, c[0x0][0xb30] ;  /* 0x00016600ff0477ac */ /* 0x000eec0008000800 */
[----:B------:R-:W3:Y:S01]  /*4310*/  LDC.64 R4, c[0x0][0x890] ;  /* 0x00022400ff047b82 */ /* 0x000ee20000000a00 */
[----:B------:R-:W-:Y:S01]  /*4320*/  UMOV UR21, 0x400 ;  /* 0x0000040000157882 */ /* 0x000fe20000000000 */
[----:B--2---:R-:W-:-:S02]  /*4330*/  UIMAD.WIDE.U32 UR6, UR31, UR44, URZ ;  /* 0x0000002c1f0672a5 */ /* 0x004fc4000f8e00ff */
[----:B----4-:R-:W-:Y:S02]  /*4340*/  UIMAD.WIDE.U32 UR8, UR30, UR47, URZ ;  /* 0x0000002f1e0872a5 */ /* 0x010fe4000f8e00ff */
[----:B-1----:R-:W-:Y:S02]  /*4350*/  ULEA UR21, UR10, UR21, 0x18 ;  /* 0x000000150a157291 */ /* 0x002fe4000f8ec0ff */
[----:B------:R-:W-:Y:S02]  /*4360*/  UPLOP3.LUT UP3, UPT, UPT, UPT, UPT, 0x40, 0x4 ;  /* 0x000000000004789c */ /* 0x000fe40003f6e870 */
[----:B------:R-:W-:Y:S02]  /*4370*/  UIADD3 UR37, UPT, UPT, UR21, 0xf8, URZ ;  /* 0x000000f815257890 */ /* 0x000fe4000fffe0ff */
[----:B------:R-:W-:Y:S02]  /*4380*/  UIADD3 UR33, UPT, UPT, UR21, 0xe0, URZ ;  /* 0x000000e015217890 */ /* 0x000fe4000fffe0ff */
[----:B------:R-:W-:-:S02]  /*4390*/  UIADD3 UR25, UPT, UPT, UR21, 0xe8, URZ ;  /* 0x000000e815197890 */ /* 0x000fc4000fffe0ff */
[----:B------:R-:W-:Y:S01]  /*43a0*/  UIADD3 UR17, UPT, UPT, UR21, 0xf0, URZ ;  /* 0x000000f015117890 */ /* 0x000fe2000fffe0ff */
[----:B------:R-:W-:Y:S01]  /*43b0*/  UMOV UR6, UR7 ;  /* 0x0000000700067c82 */ /* 0x000fe20008000000 */
[----:B------:R-:W-:Y:S01]  /*43c0*/  UMOV UR41, UR9 ;  /* 0x0000000900297c82 */ /* 0x000fe20008000000 */
[----:B------:R-:W-:Y:S02]  /*43d0*/  UISETP.GE.AND UP0, UPT, UR42, 0x1, UPT ;  /* 0x000000012a00788c */ /* 0x000fe4000bf06270 */
[----:B------:R-:W-:Y:S01]  /*43e0*/  UISETP.NE.AND UP4, UPT, UR42, 0x1, UPT ;  /* 0x000000012a00788c */ /* 0x000fe2000bf85270 */
[----:B------:R-:W1:Y:S01]  /*43f0*/  LDCU.64 UR22, c[0x0][0xb28] ;  /* 0x00016500ff1677ac */ /* 0x000e620008000a00 */
[----:B------:R-:W-:Y:S02]  /*4400*/  UISETP.NE.AND UP6, UPT, UR15, 0x1, UPT ;  /* 0x000000010f00788c */ /* 0x000fe4000bfc5270 */
[----:B------:R-:W-:Y:S02]  /*4410*/  UISETP.NE.AND UP5, UPT, UR46, 0x1, UPT ;  /* 0x000000012e00788c */ /* 0x000fe4000bfa5270 */
[----:B------:R-:W-:-:S02]  /*4420*/  UPRMT UR37, UR10, 0x654, UR37 ;  /* 0x000006540a257896 */ /* 0x000fc40008000025 */
[----:B------:R-:W-:Y:S02]  /*4430*/  USHF.R.U32.HI UR43, URZ, UR45, UR6 ;  /* 0x0000002dff2b7299 */ /* 0x000fe40008011606 */
[----:B------:R-:W-:Y:S02]  /*4440*/  UPRMT UR40, UR10, 0x654, UR33 ;  /* 0x000006540a287896 */ /* 0x000fe40008000021 */
[----:B------:R-:W-:Y:S02]  /*4450*/  UPRMT UR39, UR10, 0x654, UR25 ;  /* 0x000006540a277896 */ /* 0x000fe40008000019 */
[----:B------:R-:W-:Y:S02]  /*4460*/  UPRMT UR38, UR10, 0x654, UR17 ;  /* 0x000006540a267896 */ /* 0x000fe40008000011 */
[----:B---3--:R-:W-:Y:S02]  /*4470*/  USHF.R.U32.HI UR41, URZ, UR49, UR41 ;  /* 0x00000031ff297299 */ /* 0x008fe40008011629 */
[----:B------:R-:W-:-:S11]  /*4480*/  UISETP.NE.AND UP2, UPT, UR4, 0x1, UPT ;  /* 0x000000010400788c */ /* 0x000fd6000bf45270 */
.L_x_94:
[C---:B------:R-:W-:Y:S02]  /*4490*/  LEA R12, R14.reuse, UR21, 0x3 ;  /* 0x000000150e0c7c11 */ /* 0x040fe4000f8e18ff */
[----:B------:R-:W-:Y:S02]  /*44a0*/  SHF.L.U32 R9, R13, 0x1f, RZ ;  /* 0x0000001f0d097819 */ /* 0x000fe400000006ff */
[----:B------:R-:W-:Y:S02]  /*44b0*/  LEA R10, R14, UR21, 0x4 ;  /* 0x000000150e0a7c11 */ /* 0x000fe4000f8e20ff */
[----:B--2---:R-:W2:Y:S02]  /*44c0*/  SYNCS.PHASECHK.TRANS64.TRYWAIT P0, [R12+URZ+0x130], R9 ;  /* 0x000130090c0075a7 */ /* 0x004ea400080011ff */
[----:B--2---:R-:W-:Y:S05]  /*44d0*/  @!P0 BRA `(.L_x_84) ;  /* 0x00000080004c8947 */ /* 0x004fea0003800000 */
.L_x_187:
[----:B--2---:R-:W2:Y:S01]  /*44e0*/  LDS.128 R8, [R10+0x1a0] ;  /* 0x0001a0000a087984 */ /* 0x004ea20000000c00 */
[----:B------:R-:W-:Y:S01]  /*44f0*/  UISETP.GE.AND UP0, UPT, UR42, 0x1, UPT ;  /* 0x000000012a00788c */ /* 0x000fe2000bf06270 */
[----:B------:R-:W-:Y:S01]  /*4500*/  @!PT LDS RZ, [RZ] ;  /* 0x00000000fffff984 */ /* 0x000fe20000000800 */
[----:B------:R-:W-:Y:S01]  /*4510*/  @!PT LDS RZ, [RZ] ;  /* 0x00000000fffff984 */ /* 0x000fe20000000800 */
[----:B------:R-:W-:Y:S01]  /*4520*/  @!PT LDS RZ, [RZ] ;  /* 0x00000000fffff984 */ /* 0x000fe20000000800 */
[----:B------:R-:W-:Y:S01]  /*4530*/  @!PT LDS RZ, [RZ] ;  /* 0x00000000fffff984 */ /* 0x000fe20000000800 */
[----:B------:R3:W-:Y:S06]  /*4540*/  MEMBAR.ALL.CTA ;  /* 0x0000000000007992 */ /* 0x0007ec0000008000 */
[----:B---3--:R-:W3:Y:S01]  /*4550*/  FENCE.VIEW.ASYNC.S ;  /* 0x00000000000073c6 */ /* 0x008ee20000000000 */
[----:B--2---:R-:W-:Y:S11]  /*4560*/  LOP3.LUT P0, RZ, R10, 0x1, RZ, 0xc0, !PT ;  /* 0x000000010aff7812 */ /* 0x004ff6000780c0ff */
[----:B------:R-:W-:Y:S02]  /*4570*/  @!UPT UIADD3 URZ, UPT, UPT, URZ, URZ, URZ ;  /* 0x000000fffffff290 */ /* 0x000fe4000fffe0ff */
[----:B---3--:R-:W-:Y:S01]  /*4580*/  VOTEU.ANY UP1, P0 ;  /* 0x0000000000ff7886 */ /* 0x008fe20000020100 */
[----:B------:R-:W-:Y:S11]  /*4590*/  PLOP3.LUT P0, PT, PT, PT, UP1, 0x80, 0x8 ;  /* 0x000000000008781c */ /* 0x000ff60003f0f018 */
[----:B------:R-:W-:Y:S02]  /*45a0*/  @!UPT UIADD3 URZ, UPT, UPT, URZ, URZ, URZ ;  /* 0x000000fffffff290 */ /* 0x000fe4000fffe0ff */
[----:B------:R-:W-:Y:S02]  /*45b0*/  @P0 SHF.R.U32.HI R0, RZ, 0x10, R9 ;  /* 0x00000010ff000819 */ /* 0x000fe40000011609 */
[----:B------:R-:W-:Y:S02]  /*45c0*/  @P0 MOV R6, R8 ;  /* 0x0000000800060202 */ /* 0x000fe40000000f00 */
[----:B------:R-:W-:Y:S01]  /*45d0*/  @P0 R2UR UR4, R0 ;  /* 0x00000000000402ca */ /* 0x000fe200000e0000 */
[----:B------:R-:W-:Y:S01]  /*45e0*/  VIADD R0, R12, 0x140 ;  /* 0x000001400c007836 */ /* 0x000fe20000000000 */
[----:B------:R-:W-:Y:S02]  /*45f0*/  @P0 LOP3.LUT R8, R9, 0xffff, RZ, 0xc0, !PT ;  /* 0x0000ffff09080812 */ /* 0x000fe400078ec0ff */
[----:B------:R-:W-:Y:S02]  /*4600*/  @P0 R2UR UR6, R6 ;  /* 0x00000000060602ca */ /* 0x000fe400000e0000 */
[----:B------:R-:W-:Y:S02]  /*4610*/  PRMT R0, RZ, 0x654, R0 ;  /* 0x00000654ff007816 */ /* 0x000fe40000000000 */
[----:B------:R-:W-:Y:S02]  /*4620*/  @P0 R2UR UR5, R8 ;  /* 0x00000000080502ca */ /* 0x000fe400000e0000 */
[----:B------:R2:W-:Y:S03]  /*4630*/  SYNCS.ARRIVE.TRANS64.RED.A1T0 RZ, [R0+URZ], RZ ;  /* 0x000000ff00ff79a7 */ /* 0x0005e600081004ff */
[----:B------:R-:W-:Y:S04]  /*4640*/  @UP1 UMOV UR29, UR4 ;  /* 0x00000004001d1c82 */ /* 0x000fe80008000000 */
[----:B------:R-:W-:Y:S04]  /*4650*/  @UP1 UMOV UR14, UR6 ;  /* 0x00000006000e1c82 */ /* 0x000fe80008000000 */
[----:B------:R-:W-:Y:S01]  /*4660*/  @UP1 UMOV UR13, UR5 ;  /* 0x00000005000d1c82 */ /* 0x000fe20008000000 */
[----:B------:R-:W-:Y:S05]  /*4670*/  BRA.U !UP0, `(.L_x_85) ;  /* 0x0000000108a47547 */ /* 0x000fea000b800000 */
[----:B------:R-:W-:Y:S02]  /*4680*/  UIMAD.WIDE.U32 UR18, UR13, UR47, URZ ;  /* 0x0000002f0d1272a5 */ /* 0x000fe4000f8e00ff */
[----:B------:R-:W-:Y:S02]  /*4690*/  UIMAD.WIDE.U32 UR26, UR14, UR44, URZ ;  /* 0x0000002c0e1a72a5 */ /* 0x000fe4000f8e00ff */
[----:B------:R-:W-:Y:S02]  /*46a0*/  USEL UR4, UR30, UR41, !UP5 ;  /* 0x000000291e047287 */ /* 0x000fe4000e800000 */
[----:B------:R-:W-:Y:S02]  /*46b0*/  USEL UR7, UR31, UR43, !UP6 ;  /* 0x0000002b1f077287 */ /* 0x000fe4000f000000 */
[----:B-1----:R-:W-:Y:S02]  /*46c0*/  UIMAD.WIDE.U32 UR8, UR4, UR22, URZ ;  /* 0x00000016040872a5 */ /* 0x002fe4000f8e00ff */
[----:B------:R-:W-:Y:S01]  /*46d0*/  UIMAD.WIDE.U32 UR10, UR7, UR22, URZ ;  /* 0x00000016070a72a5 */ /* 0x000fe2000f8e00ff */
[----:B------:R-:W-:Y:S02]  /*46e0*/  UMOV UR5, UR19 ;  /* 0x0000001300057c82 */ /* 0x000fe40008000000 */
[----:B------:R-:W-:Y:S03]  /*46f0*/  USHF.R.U32.HI UR6, URZ, UR49, UR5 ;  /* 0x00000031ff067299 */ /* 0x000fe60008011605 */
[----:B------:R-:W-:Y:S01]  /*4700*/  UMOV UR5, UR27 ;  /* 0x0000001b00057c82 */ /* 0x000fe20008000000 */
[----:B------:R-:W-:Y:S02]  /*4710*/  USEL UR6, UR13, UR6, !UP5 ;  /* 0x000000060d067287 */ /* 0x000fe4000e800000 */
[----:B------:R-:W-:Y:S03]  /*4720*/  USHF.R.U32.HI UR12, URZ, UR45, UR5 ;  /* 0x0000002dff0c7299 */ /* 0x000fe60008011605 */
[----:B------:R-:W-:Y:S02]  /*4730*/  UMOV UR5, UR9 ;  /* 0x0000000900057c82 */ /* 0x000fe40008000000 */
[----:B------:R-:W-:Y:S03]  /*4740*/  @UP4 USHF.R.U32.HI UR4, URZ, UR23, UR5 ;  /* 0x00000017ff044299 */ /* 0x000fe60008011605 */
[----:B------:R-:W-:Y:S01]  /*4750*/  UMOV UR5, UR11 ;  /* 0x0000000b00057c82 */ /* 0x000fe20008000000 */
[----:B------:R-:W-:Y:S02]  /*4760*/  UIMAD UR4, UR42, UR4, URZ ;  /* 0x000000042a0472a4 */ /* 0x000fe4000f8e02ff */
[----:B------:R-:W-:Y:S02]  /*4770*/  @UP4 USHF.R.U32.HI UR7, URZ, UR23, UR5 ;  /* 0x00000017ff074299 */ /* 0x000fe40008011605 */
[----:B------:R-:W-:Y:S02]  /*4780*/  UIMAD.WIDE.U32 UR10, UR6, UR22, URZ ;  /* 0x00000016060a72a5 */ /* 0x000fe4000f8e00ff */
[----:B------:R-:W-:Y:S02]  /*4790*/  USEL UR5, UR14, UR12, !UP6 ;  /* 0x0000000c0e057287 */ /* 0x000fe4000f000000 */
[----:B------:R-:W-:Y:S02]  /*47a0*/  UIMAD UR8, UR42, UR7, URZ ;  /* 0x000000072a0872a4 */ /* 0x000fe4000f8e02ff */
[----:B------:R-:W-:Y:S03]  /*47b0*/  UISETP.GE.AND UP0, UPT, UR6, UR4, UPT ;  /* 0x000000040600728c */ /* 0x000fe6000bf06270 */
[----:B------:R-:W-:Y:S01]  /*47c0*/  UMOV UR4, UR11 ;  /* 0x0000000b00047c82 */ /* 0x000fe20008000000 */
[----:B------:R-:W-:Y:S02]  /*47d0*/  UISETP.GE.OR UP0, UPT, UR5, UR8, UP0 ;  /* 0x000000080500728c */ /* 0x000fe40008706670 */
[----:B------:R-:W-:Y:S02]  /*47e0*/  USHF.R.U32.HI UR4, URZ, UR23, UR4 ;  /* 0x00000017ff047299 */ /* 0x000fe40008011604 */
[----:B------:R-:W-:Y:S02]  /*47f0*/  UIMAD.WIDE.U32 UR8, UR5, UR22, URZ ;  /* 0x00000016050872a5 */ /* 0x000fe4000f8e00ff */
[----:B------:R-:W-:Y:S04]  /*4800*/  USEL UR10, UR6, UR4, !UP4 ;  /* 0x00000004060a7287 */ /* 0x000fe8000e000000 */
[----:B------:R-:W-:Y:S01]  /*4810*/  UIADD3 UR11, UPT, UPT, -UR10, URZ, URZ ;  /* 0x000000ff0a0b7290 */ /* 0x000fe2000fffe1ff */
[----:B------:R-:W-:Y:S02]  /*4820*/  @!UP0 UMOV UR4, UR9 ;  /* 0x0000000900048c82 */ /* 0x000fe40008000000 */
[----:B------:R-:W-:Y:S02]  /*4830*/  @!UP0 USHF.R.U32.HI UR4, URZ, UR23, UR4 ;  /* 0x00000017ff048299 */ /* 0x000fe40008011604 */
[----:B------:R-:W-:Y:S02]  /*4840*/  UIMAD UR8, UR42, UR11, UR6 ;  /* 0x0000000b2a0872a4 */ /* 0x000fe4000f8e0206 */
[----:B------:R-:W-:Y:S04]  /*4850*/  @!UP0 USEL UR4, UR5, UR4, !UP4 ;  /* 0x0000000405048287 */ /* 0x000fe8000e000000 */
[----:B------:R-:W-:Y:S02]  /*4860*/  @!UP0 UIMAD UR8, UR7, UR8, UR4 ;  /* 0x00000008070882a4 */ /* 0x000fe4000f8e0204 */
[----:B------:R-:W-:Y:S02]  /*4870*/  @!UP0 UIADD3 UR9, UPT, UPT, UR10, -UR4, URZ ;  /* 0x800000040a098290 */ /* 0x000fe4000fffe0ff */
[----:B------:R-:W-:Y:S02]  /*4880*/  UIADD3 UR4, UPT, UPT, -UR5, URZ, URZ ;  /* 0x000000ff05047290 */ /* 0x000fe4000fffe1ff */
[----:B------:R-:W-:Y:S02]  /*4890*/  UIADD3 UR7, UPT, UPT, -UR6, URZ, URZ ;  /* 0x000000ff06077290 */ /* 0x000fe4000fffe1ff */
[----:B------:R-:W-:Y:S02]  /*48a0*/  @!UP0 UIMAD UR6, UR9, UR42, UR5 ;  /* 0x0000002a090682a4 */ /* 0x000fe4000f8e0205 */
[----:B------:R-:W-:Y:S02]  /*48b0*/  UIMAD UR14, UR15, UR4, UR14 ;  /* 0x000000040f0e72a4 */ /* 0x000fe4000f8e020e */
[----:B------:R-:W-:Y:S01]  /*48c0*/  UIMAD UR13, UR46, UR7, UR13 ;  /* 0x000000072e0d72a4 */ /* 0x000fe2000f8e020d */
[----:B------:R-:W-:Y:S02]  /*48d0*/  @!UP0 UMOV UR5, UR8 ;  /* 0x0000000800058c82 */ /* 0x000fe40008000000 */
[----:B------:R-:W-:Y:S02]  /*48e0*/  UIMAD UR14, UR5, UR15, UR14 ;  /* 0x0000000f050e72a4 */ /* 0x000fe4000f8e020e */
[----:B------:R-:W-:Y:S11]  /*48f0*/  UIMAD UR13, UR6, UR46, UR13 ;  /* 0x0000002e060d72a4 */ /* 0x000ff6000f8e020d */
[----:B------:R-:W-:Y:S01]  /*4900*/  @!UPT UIADD3 URZ, UPT, UPT, URZ, URZ, URZ ;  /* 0x000000fffffff290 */ /* 0x000fe2000fffe0ff */
.L_x_85:
[----:B------:R-:W3:Y:S01]  /*4910*/  @!UP2 LDCU.128 UR8, c[0x0][0xb10] ;  /* 0x00016200ff08a7ac */ /* 0x000ee20008000c00 */
[C---:B------:R-:W-:Y:S02]  /*4920*/  ISETP.NE.U32.AND P1, PT, R4.reuse, RZ, PT ;  /* 0x000000ff0400720c */ /* 0x040fe40003f25070 */
[----:B------:R-:W-:Y:S02]  /*4930*/  ISETP.NE.U32.AND P0, PT, R4, RZ, PT ;  /* 0x000000ff0400720c */ /* 0x000fe40003f05070 */
[C---:B------:R-:W-:Y:S02]  /*4940*/  ISETP.NE.AND.EX P1, PT, R5.reuse, RZ, PT, P1 ;  /* 0x000000ff0500720c */ /* 0x040fe40003f25310 */
[----:B------:R-:W-:Y:S01]  /*4950*/  ISETP.NE.AND.EX P0, PT, R5, RZ, PT, P0 ;  /* 0x000000ff0500720c */ /* 0x000fe20003f05300 */
[----:B------:R-:W4:Y:S01]  /*4960*/  @!UP2 LDCU UR5, c[0x0][0xb0c] ;  /* 0x00016180ff05a7ac */ /* 0x000f220008000800 */
[----:B------:R-:W-:Y:S01]  /*4970*/  SHF.L.U32 R9, R15, 0x1f, RZ ;  /* 0x0000001f0f097819 */ /* 0x000fe200000006ff */
[----:B------:R-:W-:Y:S02]  /*4980*/  USHF.L.U32 UR35, UR16, 0x7, URZ ;  /* 0x0000000710237899 */ /* 0x000fe400080006ff */
[----:B------:R-:W-:Y:S02]  /*4990*/  USHF.L.U32 UR34, UR20, 0x8, URZ ;  /* 0x0000000814227899 */ /* 0x000fe400080006ff */
[----:B---3--:R-:W-:Y:S07]  /*49a0*/  UIMAD.WIDE.U32 UR6, UR14, UR8, URZ ;  /* 0x000000080e0672a5 */ /* 0x008fee000f8e00ff */
[----:B------:R-:W-:Y:S01]  /*49b0*/  @!UP2 UMOV UR4, UR7 ;  /* 0x000000070004ac82 */ /* 0x000fe20008000000 */
[----:B----4-:R-:W-:Y:S02]  /*49c0*/  @!UP2 UISETP.NE.AND UP0, UPT, UR5, 0x1, UPT ;  /* 0x000000010500a88c */ /* 0x010fe4000bf05270 */
[----:B------:R-:W-:Y:S02]  /*49d0*/  @!UP2 USHF.R.U32.HI UR4, URZ, UR9, UR4 ;  /* 0x00000009ff04a299 */ /* 0x000fe40008011604 */
[----:B------:R-:W-:Y:S02]  /*49e0*/  UIMAD.WIDE.U32 UR6, UR13, UR11, URZ ;  /* 0x0000000b0d0672a5 */ /* 0x000fe4000f8e00ff */
[----:B------:R-:W-:Y:S02]  /*49f0*/  @!UP2 USEL UR8, UR14, UR4, !UP0 ;  /* 0x000000040e08a287 */ /* 0x000fe4000c000000 */
[----:B------:R-:W-:Y:S03]  /*4a00*/  @!UP2 UISETP.NE.AND UP0, UPT, UR10, 0x1, UPT ;  /* 0x000000010a00a88c */ /* 0x000fe6000bf05270 */
[----:B------:R-:W-:Y:S02]  /*4a10*/  @!UP2 UMOV UR6, UR7 ;  /* 0x000000070006ac82 */ /* 0x000fe40008000000 */
[----:B------:R-:W3:Y:S02]  /*4a20*/  @!UP2 LDCU UR4, c[0x0][0xb20] ;  /* 0x00016400ff04a7ac */ /* 0x000ee40008000800 */
[----:B---3--:R-:W-:Y:S04]  /*4a30*/  @!UP2 USHF.R.U32.HI UR6, URZ, UR4, UR6 ;  /* 0x00000004ff06a299 */ /* 0x008fe80008011606 */
[----:B------:R-:W-:Y:S04]  /*4a40*/  @!UP2 USEL UR6, UR13, UR6, !UP0 ;  /* 0x000000060d06a287 */ /* 0x000fe8000c000000 */
[----:B------:R-:W-:Y:S02]  /*4a50*/  @!UP2 UIADD3 UR4, UPT, UPT, -UR8, UR6, URZ ;  /* 0x000000060804a290 */ /* 0x000fe4000fffe1ff */
[----:B------:R-:W-:Y:S02]  /*4a60*/  @!UP2 UIADD3 UR6, UPT, UPT, UR8, -UR6, URZ ;  /* 0x800000060806a290 */ /* 0x000fe4000fffe0ff */
[----:B------:R-:W-:Y:S02]  /*4a70*/  @!UP2 UIMAD UR14, UR4, UR5, UR14 ;  /* 0x00000005040ea2a4 */ /* 0x000fe4000f8e020e */
[----:B------:R-:W-:Y:S01]  /*4a80*/  @!UP2 UIMAD UR13, UR6, UR10, UR13 ;  /* 0x0000000a060da2a4 */ /* 0x000fe2000f8e020d */
[----:B------:R-:W-:Y:S11]  /*4a90*/  BRA.U UP3, `(.L_x_86) ;  /* 0x0000000103107547 */ /* 0x000ff6000b800000 */
[----:B--2---:R-:W-:Y:S04]  /*4aa0*/  MOV R0, UR48 ;  /* 0x0000003000007c02 */ /* 0x004fe80008000f00 */
[----:B------:R-:W-:Y:S04]  /*4ab0*/  SHF.L.U32 R11, R0, 0x1f, RZ ;  /* 0x0000001f000b7819 */ /* 0x000fe800000006ff */
[----:B------:R-:W2:Y:S02]  /*4ac0*/  SYNCS.PHASECHK.TRANS64.TRYWAIT P2, [UR21+0x128], R11 ;  /* 0x0001280bff0075a7 */ /* 0x000ea40008041115 */
[----:B--2---:R-:W-:Y:S05]  /*4ad0*/  @!P2 BRA `(.L_x_87) ;  /* 0x0000007800e0a947 */ /* 0x004fea0003800000 */
.L_x_86:
[----:B------:R-:W-:Y:S05]  /*4ae0*/  @!P1 BRA `(.L_x_88) ;  /* 0x0000000000309947 */ /* 0x000fea0003800000 */
[----:B------:R-:W-:Y:S01]  /*4af0*/  ISETP.NE.U32.AND P1, PT, R2, RZ, PT ;  /* 0x000000ff0200720c */ /* 0x000fe20003f25070 */
[----:B------:R-:W3:Y:S01]  /*4b00*/  LDCU.64 UR4, c[0x0][0x358] ;  /* 0x00006b00ff0477ac */ /* 0x000ee20008000a00 */
[----:B------:R-:W-:Y:S02]  /*4b10*/  IMAD.MOV.U32 R158, RZ, RZ, 0x1 ;  /* 0x00000001ff9e7424 */ /* 0x000fe400078e00ff */
[----:B------:R-:W-:Y:S11]  /*4b20*/  ISETP.NE.AND.EX P1, PT, R3, RZ, PT, P1 ;  /* 0x000000ff0300720c */ /* 0x000ff60003f25310 */
[----:B------:R-:W-:Y:S02]  /*4b30*/  @!UPT UIADD3 URZ, UPT, UPT, URZ, URZ, URZ ;  /* 0x000000fffffff290 */ /* 0x000fe4000fffe0ff */
[----:B--2---:R-:W2:Y:S01]  /*4b40*/  @P1 LDC.64 R10, c[0x0][0x888] ;  /* 0x00022200ff0a1b82 */ /* 0x004ea20000000a00 */
[----:B------:R-:W-:Y:S04]  /*4b50*/  @P1 IMAD R0, R4, UR36, RZ ;  /* 0x0000002404001c24 */ /* 0x000fe8000f8e02ff */
[----:B--2---:R-:W-:Y:S04]  /*4b60*/  @P1 IMAD.WIDE R10, R0, 0x4, R10 ;  /* 0x00000004000a1825 */ /* 0x004fe800078e020a */
[----:B------:R-:W-:Y:S01]  /*4b70*/  HFMA2 R0, -RZ, RZ, 0, 5.9604644775390625e-08 ;  /* 0x00000001ff007431 */ /* 0x000fe200000001ff */
[----:B---3-5:R3:W5:Y:S04]  /*4b80*/  @P1 LDG.E R73, desc[UR4][R10.64] ;  /* 0x000000040a491981 */ /* 0x028768000c1e1900 */
[----:B------:R-:W-:Y:S01]  /*4b90*/  @!P1 PRMT R158, R0, 0x7610, R158 ;  /* 0x00007610009e9816 */ /* 0x000fe2000000009e */
[----:B---3--:R-:W4:Y:S06]  /*4ba0*/  @!P1 LDC R73, c[0x0][0x880] ;  /* 0x00022000ff499b82 */ /* 0x008f2c0000000800 */
.L_x_88:
[----:B----45:R-:W-:Y:S01]  /*4bb0*/  @!P0 FSETP.EQ.AND P1, PT, R73, RZ, PT ;  /* 0x000000ff4900820b */ /* 0x030fe20003f22000 */
[----:B------:R-:W-:Y:S01]  /*4bc0*/  @!UPT UIADD3 URZ, UPT, UPT, URZ, URZ, URZ ;  /* 0x000000fffffff290 */ /* 0x000fe2000fffe0ff */
[----:B------:R-:W-:Y:S11]  /*4bd0*/  @!P0 BRA `(.L_x_89) ;  /* 0x0000000000188947 */ /* 0x000ff60003800000 */
[----:B------:R-:W-:Y:S02]  /*4be0*/  LOP3.LUT P0, RZ, R158, 0xff, RZ, 0xc0, !PT ;  /* 0x000000ff9eff7812 */ /* 0x000fe4000780c0ff */
[----:B------:R-:W-:Y:S04]  /*4bf0*/  ISETP.NE.U32.AND P1, PT, R2, RZ, PT ;  /* 0x000000ff0200720c */ /* 0x000fe80003f25070 */
[----:B------:R-:W-:Y:S04]  /*4c00*/  ISETP.NE.AND.EX P1, PT, R3, RZ, PT, P1 ;  /* 0x000000ff0300720c */ /* 0x000fe80003f25310 */
[----:B------:R-:W-:Y:S03]  /*4c10*/  PLOP3.LUT P1, PT, P1, PT, PT, 0x8, 0x80 ;  /* 0x000000000080781c */ /* 0x000fe60000f2e170 */
[----:B------:R-:W-:Y:S11]  /*4c20*/  @P0 FSETP.EQ.AND P1, PT, R73, RZ, PT ;  /* 0x000000ff4900020b */ /* 0x000ff60003f22000 */
[----:B------:R-:W-:Y:S02]  /*4c30*/  @!UPT UIADD3 URZ, UPT, UPT, URZ, URZ, URZ ;  /* 0x000000fffffff290 */ /* 0x000fe4000fffe0ff */
.L_x_89:
[----:B------:R-:W3:Y:S01]  /*4c40*/  SYNCS.PHASECHK.TRANS64.TRYWAIT P2, [UR21+0x100], R9 ;  /* 0x00010009ff0075a7 */ /* 0x000ee20008041115 */
[----:B------:R-:W-:Y:S04]  /*4c50*/  ELECT P0, URZ, PT ;  /* 0x0000000000ff782f */ /* 0x000fe80003800000 */
[----:B------:R-:W-:Y:S11]  /*4c60*/  PLOP3.LUT P1, PT, P1, P0, PT, 0xf2, 0x2f ;  /* 0x00000000002f781c */ /* 0x000ff60000f21e72 */
[----:B------:R-:W-:Y:S02]  /*4c70*/  @!UPT UIADD3 URZ, UPT, UPT, URZ, URZ, URZ ;  /* 0x000000fffffff290 */ /* 0x000fe4000fffe0ff */
[----:B------:R-:W-:Y:S05]  /*4c80*/  @!P1 IADD3 R8, P0, PT, R16, 0x580, RZ ;  /* 0x0000058010089810 */ /* 0x000fea0007f1e0ff */
[----:B------:R-:W-:Y:S01]  /*4c90*/  @!P1 IMAD.X R6, RZ, RZ, R17, P0 ;  /* 0x000000ffff069224 */ /* 0x000fe200000e0611 */
[----:B---3--:R-:W-:Y:S07]  /*4ca0*/  @!P2 BRA `(.L_x_90) ;  /* 0x000000780084a947 */ /* 0x008fee0003800000 */
.L_x_190:
[----:B------:R-:W-:Y:S01]  /*4cb0*/  @!P1 R2UR UR5, R8 ;  /* 0x00000000080592ca */ /* 0x000fe200000e0000 */
[----:B------:R-:W-:Y:S01]  /*4cc0*/  VOTEU.ALL UP0, P1 ;  /* 0x0000000000ff7886 */ /* 0x000fe20000800000 */
[----:B------:R-:W-:Y:S01]  /*4cd0*/  @!P1 R2UR UR4, R6 ;  /* 0x00000000060492ca */ /* 0x000fe200000e0000 */
[----:B--2---:R-:W-:Y:S01]  /*4ce0*/  @!P1 IMAD.MOV.U32 R0, RZ, RZ, 0x2000 ;  /* 0x00002000ff009424 */ /* 0x004fe200078e00ff */
[----:B------:R-:W-:Y:S01]  /*4cf0*/  UMOV UR6, 0x0 ;  /* 0x0000000000067882 */ /* 0x000fe20000000000 */
[----:B------:R-:W-:Y:S01]  /*4d00*/  UMOV UR7, 0x10000000 ;  /* 0x1000000000077882 */ /* 0x000fe20000000000 */
[----:B------:R-:W-:Y:S01]  /*4d10*/  @!UP0 UIADD3 UR32, UPT, UPT, UR21, 0x200, URZ ;  /* 0x0000020015208890 */ /* 0x000fe2000fffe0ff */
[----:B------:R-:W-:Y:S01]  /*4d20*/  @!P1 IADD3 R8, P0, PT, R16, 0x580, RZ ;  /* 0x0000058010089810 */ /* 0x000fe20007f1e0ff */
[----:B------:R-:W-:Y:S04]  /*4d30*/  VOTEU.ALL UP0, P1 ;  /* 0x0000000000ff7886 */ /* 0x000fe80000800000 */
[----:B------:R-:W-:Y:S02]  /*4d40*/  @!P1 IMAD.X R6, RZ, RZ, R17, P0 ;  /* 0x000000ffff069224 */ /* 0x000fe400000e0611 */
[----:B------:R-:W-:Y:S02]  /*4d50*/  IMAD.U32 R10, RZ, RZ, UR5 ;  /* 0x00000005ff0a7e24 */ /* 0x000fe4000f8e00ff */
[----:B------:R-:W-:Y:S03]  /*4d60*/  IMAD.U32 R11, RZ, RZ, UR4 ;  /* 0x00000004ff0b7e24 */ /* 0x000fe6000f8e00ff */
[----:B------:R-:W-:Y:S02]  /*4d70*/  @!P1 R2UR UR4, R10 ;  /* 0x000000000a0492ca */ /* 0x000fe400000e0000 */
[----:B------:R-:W-:Y:S11]  /*4d80*/  @!P1 R2UR UR5, R11 ;  /* 0x000000000b0592ca */ /* 0x000ff600000e0000 */
[----:B------:R-:W-:Y:S02]  /*4d90*/  @!UPT UIADD3 URZ, UPT, UPT, URZ, URZ, URZ ;  /* 0x000000fffffff290 */ /* 0x000fe4000fffe0ff */
[----:B------:R2:W-:Y:S01]  /*4da0*/  @!UP0 UTMALDG.3D [UR32], [UR4], desc[UR6] ;  /* 0x00000620040085b4 */ /* 0x0005e20008011000 */
[----:B------:R2:W-:Y:S01]  /*4db0*/  @!P1 SYNCS.ARRIVE.TRANS64.RED.A0TR RZ, [UR21+0xe0], R0 ;  /* 0x0000e000ffff99a7 */ /* 0x0005e20008300415 */
[----:B------:R-:W-:Y:S01]  /*4dc0*/  SYNCS.ARRIVE.TRANS64.RED.A1T0 RZ, [UR40], RZ ;  /* 0x000000ffffff79a7 */ /* 0x000fe20008100428 */
[----:B------:R-:W3:Y:S02]  /*4dd0*/  SYNCS.PHASECHK.TRANS64.TRYWAIT P2, [UR21+0x108], R9 ;  /* 0x00010809ff0075a7 */ /* 0x000ee40008041115 */
[----:B--23--:R-:W-:Y:S05]  /*4de0*/  @!P2 BRA `(.L_x_91) ;  /* 0x00000078004ca947 */ /* 0x00cfea0003800000 */
.L_x_192:
        /* <DEDUP_REMOVED lines=8> */
[----:B------:R-:W-:Y:S01]  /*4e70*/  @!UP0 UIADD3 UR24, UPT, UPT, UR21, 0x2200, URZ ;  /* 0x0000220015188890 */ /* 0x000fe2000fffe0ff */
[----:B------:R-:W-:Y:S01]  /*4e80*/  VOTEU.ALL UP0, P1 ;  /* 0x0000000000ff7886 */ /* 0x000fe20000800000 */
[----:B------:R-:W-:Y:S01]  /*4e90*/  UMOV UR27, UR35 ;  /* 0x00000023001b7c82 */ /* 0x000fe20008000000 */
[----:B------:R-:W-:Y:S02]  /*4ea0*/  UMOV UR28, UR36 ;  /* 0x00000024001c7c82 */ /* 0x000fe40008000000 */
[----:B------:R-:W-:Y:S02]  /*4eb0*/  IMAD.U32 R10, RZ, RZ, UR5 ;  /* 0x00000005ff0a7e24 */ /* 0x000fe4000f8e00ff */
[----:B------:R-:W-:Y:S02]  /*4ec0*/  IMAD.U32 R11, RZ, RZ, UR4 ;  /* 0x00000004ff0b7e24 */ /* 0x000fe4000f8e00ff */
[----:B------:R-:W-:Y:S01]  /*4ed0*/  @!P1 IMAD.X R6, RZ, RZ, R17, P0 ;  /* 0x000000ffff069224 */ /* 0x000fe200000e0611 */
        /* <DEDUP_REMOVED lines=8> */
.L_x_194:
[----:B------:R-:W-:Y:S01]  /*4f60*/  @!P1 R2UR UR5, R8 ;  /* 0x00000000080592ca */ /* 0x000fe200000e0000 */
[----:B------:R-:W-:Y:S01]  /*4f70*/  VOTEU.ALL UP0, P1 ;  /* 0x0000000000ff7886 */ /* 0x000fe20000800000 */
[----:B------:R-:W-:Y:S01]  /*4f80*/  @!P1 R2UR UR4, R6 ;  /* 0x00000000060492ca */ /* 0x000fe200000e0000 */
[----:B--2---:R-:W-:Y:S01]  /*4f90*/  @!P1 IMAD.MOV.U32 R0, RZ, RZ, 0x2000 ;  /* 0x00002000ff009424 */ /* 0x004fe200078e00ff */
[----:B------:R-:W-:Y:S01]  /*4fa0*/  UMOV UR6, 0x0 ;  /* 0x0000000000067882 */ /* 0x000fe20000000000 */
[----:B------:R-:W-:Y:S01]  /*4fb0*/  UMOV UR7, 0x10000000 ;  /* 0x1000000000077882 */ /* 0x000fe20000000000 */
[----:B------:R-:W-:Y:S01]  /*4fc0*/  @!UP0 UIADD3 UR18, UPT, UPT, UR34, 0x80, URZ ;  /* 0x0000008022128890 */ /* 0x000fe2000fffe0ff */
[----:B------:R-:W-:Y:S01]  /*4fd0*/  VIADD R14, R14, 0x1 ;  /* 0x000000010e0e7836 */ /* 0x000fe20000000000 */
[----:B------:R-:W-:Y:S01]  /*4fe0*/  @!UP0 UIADD3 UR16, UPT, UPT, UR21, 0x4200, URZ ;  /* 0x0000420015108890 */ /* 0x000fe2000fffe0ff */
[----:B------:R-:W-:Y:S01]  /*4ff0*/  VOTEU.ALL UP0, P1 ;  /* 0x0000000000ff7886 */ /* 0x000fe20000800000 */
[----:B------:R-:W-:Y:S01]  /*5000*/  UMOV UR19, UR35 ;  /* 0x0000002300137c82 */ /* 0x000fe20008000000 */
[----:B------:R-:W-:Y:S02]  /*5010*/  UMOV UR20, UR36 ;  /* 0x0000002400147c82 */ /* 0x000fe40008000000 */
        /* <DEDUP_REMOVED lines=10> */
.L_x_196:
[----:B------:R-:W-:Y:S01]  /*50c0*/  @!P1 IADD3 R6, P0, PT, R16, 0x580, RZ ;  /* 0x0000058010069810 */ /* 0x000fe20007f1e0ff */
[----:B------:R-:W-:Y:S01]  /*50d0*/  VOTEU.ALL UP0, P1 ;  /* 0x0000000000ff7886 */ /* 0x000fe20000800000 */
[----:B------:R-:W-:Y:S01]  /*50e0*/  UMOV UR6, 0x0 ;  /* 0x0000000000067882 */ /* 0x000fe20000000000 */
[----:B------:R-:W-:Y:S01]  /*50f0*/  UMOV UR7, 0x10000000 ;  /* 0x1000000000077882 */ /* 0x000fe20000000000 */
[----:B------:R-:W-:Y:S01]  /*5100*/  @!P1 R2UR UR5, R6 ;  /* 0x00000000060592ca */ /* 0x000fe200000e0000 */
[----:B--2---:R-:W-:Y:S01]  /*5110*/  @!P1 IMAD.X R0, RZ, RZ, R17, P0 ;  /* 0x000000ffff009224 */ /* 0x004fe200000e0611 */
[----:B------:R-:W-:Y:S01]  /*5120*/  @!UP0 UIADD3 UR10, UPT, UPT, UR34, 0xc0, URZ ;  /* 0x000000c0220a8890 */ /* 0x000fe2000fffe0ff */
[----:B------:R-:W-:Y:S01]  /*5130*/  R2UR UR16, R160 ;  /* 0x00000000a01072ca */ /* 0x000fe200000e0000 */
[----:B------:R-:W-:Y:S01]  /*5140*/  @!UP0 UIADD3 UR8, UPT, UPT, UR21, 0x6200, URZ ;  /* 0x0000620015088890 */ /* 0x000fe2000fffe0ff */
[----:B------:R-:W-:Y:S01]  /*5150*/  ISETP.NE.AND P0, PT, R14, 0x2, PT ;  /* 0x000000020e00780c */ /* 0x000fe20003f05270 */
[----:B------:R-:W-:Y:S01]  /*5160*/  @!UP0 UIADD3 UR9, UPT, UPT, UR21, 0xf8, URZ ;  /* 0x000000f815098890 */ /* 0x000fe2000fffe0ff */
[----:B------:R-:W-:Y:S01]  /*5170*/  @!P1 R2UR UR4, R0 ;  /* 0x00000000000492ca */ /* 0x000fe200000e0000 */
[----:B------:R-:W-:Y:S01]  /*5180*/  VOTEU.ALL UP0, P1 ;  /* 0x0000000000ff7886 */ /* 0x000fe20000800000 */
[----:B------:R-:W-:Y:S01]  /*5190*/  UMOV UR11, UR35 ;  /* 0x00000023000b7c82 */ /* 0x000fe20008000000 */
[----:B------:R-:W-:Y:S01]  /*51a0*/  UMOV UR12, UR36 ;  /* 0x00000024000c7c82 */ /* 0x000fe20008000000 */
[----:B------:R-:W-:Y:S01]  /*51b0*/  SEL R0, RZ, 0x1, P0 ;  /* 0x00000001ff007807 */ /* 0x000fe20000000000 */
[----:B------:R-:W-:Y:S01]  /*51c0*/  UIADD3 UR20, UPT, UPT, UR13, UR59, URZ ;  /* 0x0000003b0d147290 */ /* 0x000fe2000fffe0ff */
[----:B------:R-:W-:Y:S01]  /*51d0*/  IMAD.U32 R8, RZ, RZ, UR5 ;  /* 0x00000005ff087e24 */ /* 0x000fe2000f8e00ff */
[----:B------:R-:W-:Y:S01]  /*51e0*/  LOP3.LUT R15, R15, 0x1, RZ, 0x3c, !PT ;  /* 0x000000010f0f7812 */ /* 0x000fe200078e3cff */
[----:B------:R-:W-:Y:S01]  /*51f0*/  UPLOP3.LUT UP3, UPT, UPT, UPT, UPT, 0x80, 0x8 ;  /* 0x000000000008789c */ /* 0x000fe20003f6f070 */
[----:B------:R-:W-:Y:S01]  /*5200*/  LOP3.LUT R13, R13, R0, RZ, 0x3c, !PT ;  /* 0x000000000d0d7212 */ /* 0x000fe200078e3cff */
[----:B------:R-:W-:Y:S01]  /*5210*/  UIADD3 UR16, UPT, UPT, UR14, UR16, URZ ;  /* 0x000000100e107290 */ /* 0x000fe2000fffe0ff */
[----:B------:R-:W-:Y:S01]  /*5220*/  SEL R14, R14, RZ, P0 ;  /* 0x000000ff0e0e7207 */ /* 0x000fe20000000000 */
[----:B------:R-:W-:Y:S01]  /*5230*/  UMOV UR36, UR29 ;  /* 0x0000001d00247c82 */ /* 0x000fe20008000000 */
[----:B------:R-:W-:Y:S01]  /*5240*/  IMAD.U32 R9, RZ, RZ, UR4 ;  /* 0x00000004ff097e24 */ /* 0x000fe2000f8e00ff */
[----:B------:R-:W-:Y:S04]  /*5250*/  @!P1 R2UR UR4, R8 ;  /* 0x00000000080492ca */ /* 0x000fe800000e0000 */
[----:B------:R-:W-:Y:S11]  /*5260*/  @!P1 R2UR UR5, R9 ;  /* 0x00000000090592ca */ /* 0x000ff600000e0000 */
[----:B------:R-:W-:Y:S02]  /*5270*/  @!UPT UIADD3 URZ, UPT, UPT, URZ, URZ, URZ ;  /* 0x000000fffffff290 */ /* 0x000fe4000fffe0ff */
[----:B------:R2:W-:Y:S01]  /*5280*/  @!UP0 UTMALDG.3D [UR8], [UR4], desc[UR6] ;  /* 0x00000608040085b4 */ /* 0x0005e20008011000 */
[----:B------:R2:W-:Y:S01]  /*5290*/  @!P1 SYNCS.ARRIVE.TRANS64.RED.A0TR RZ, [UR21+0xf8], R7 ;  /* 0x0000f807ffff99a7 */ /* 0x0005e20008300415 */
[----:B------:R-:W-:Y:S01]  /*52a0*/  SYNCS.ARRIVE.TRANS64.RED.A1T0 RZ, [UR37], RZ ;  /* 0x000000ffffff79a7 */ /* 0x000fe20008100425 */
[----:B------:R-:W-:Y:S05]  /*52b0*/  BRA.U UP1, `(.L_x_94) ;  /* 0xfffffff101747547 */ /* 0x000fea000b83ffff */
[----:B------:R-:W-:-:S04]  /*52c0*/  SHF.L.U32 R3, R15, 0x1f, RZ ;  /* 0x0000001f0f037819 */ /* 0x000fc800000006ff */
[----:B------:R-:W3:Y:S02]  /*52d0*/  SYNCS.PHASECHK.TRANS64.TRYWAIT P0, [UR21+0x100], R3 ;  /* 0x00010003ff0075a7 */ /* 0x000ee40008001115 */
[----:B---3--:R-:W-:Y:S05]  /*52e0*/  @!P0 BRA `(.L_x_95) ;  /* 0x0000007400548947 */ /* 0x008fea0003800000 */
.L_x_198:
[----:B------:R-:W4:Y:S02]  /*52f0*/  SYNCS.PHASECHK.TRANS64.TRYWAIT P0, [UR21+0x108], R3 ;  /* 0x00010803ff0075a7 */ /* 0x000f240008001115 */
[----:B----4-:R-:W-:Y:S05]  /*5300*/  @!P0 BRA `(.L_x_96) ;  /* 0x0000007400648947 */ /* 0x010fea0003800000 */
.L_x_200:
[----:B------:R-:W4:Y:S02]  /*5310*/  SYNCS.PHASECHK.TRANS64.TRYWAIT P0, [UR21+0x110], R3 ;  /* 0x00011003ff0075a7 */ /* 0x000f240008001115 */
[----:B----4-:R-:W-:Y:S05]  /*5320*/  @!P0 BRA `(.L_x_97) ;  /* 0x0000007400748947 */ /* 0x010fea0003800000 */
.L_x_202:
[----:B---3--:R-:W-:-:S07]  /*5330*/  MOV R0, UR21 ;  /* 0x0000001500007c02 */ /* 0x008fce0008000f00 */
.L_x_98:
[----:B---3--:R-:W-:-:S04]  /*5340*/  SHF.L.U32 R3, R15, 0x1f, RZ ;  /* 0x0000001f0f037819 */ /* 0x008fc800000006ff */
[----:B------:R3:W4:Y:S03]  /*5350*/  SYNCS.PHASECHK.TRANS64.TRYWAIT P0, [R0+URZ+0x118], R3 ;  /* 0x00011803000075a7 */ /* 0x00072600080011ff */
[----:B----4-:R-:W-:Y:S05]  /*5360*/  @!P0 NANOSLEEP.SYNCS 0x989680 ;  /* 0x009896800000895d */ /* 0x010fea0003900000 */
[----:B------:R-:W4:Y:S02]  /*5370*/  @!P0 SYNCS.PHASECHK.TRANS64 P0, [R0+URZ+0x118], R3 ;  /* 0x00011803000085a7 */ /* 0x000f2400080010ff */
[----:B-12-4-:R-:W-:Y:S05]  /*5380*/  @P0 EXIT ;  /* 0x000000000000094d */ /* 0x016fea0003800000 */
[----:B------:R-:W-:Y:S05]  /*5390*/  BRA `(.L_x_98) ;  /* 0xfffffffc00e87947 */ /* 0x000fea000383ffff */
.L_x_83:
[----:B------:R-:W-:-:S06]  /*53a0*/  UISETP.GE.AND UP0, UPT, UR17, 0x4, UPT ;  /* 0x000000041100788c */ /* 0x000fcc000bf06270 */
[----:B------:R-:W-:-:S13]  /*53b0*/  PLOP3.LUT P0, PT, PT, PT, UP0, 0x80, 0x8 ;  /* 0x000000000008781c */ /* 0x000fda0003f0f008 */
[----:B------:R-:W-:Y:S05]  /*53c0*/  @!P0 EXIT ;  /* 0x000000000000894d */ /* 0x000fea0003800000 */
[----:B------:R-:W1:Y:S08]  /*53d0*/  S2UR UR4, SR_CgaCtaId ;  /* 0x00000000000479c3 */ /* 0x000e700000008800 */
[----:B------:R-:W-:Y:S01]  /*53e0*/  BAR.SYNC.DEFER_BLOCKING 0x6, 0xa0 ;  /* 0x0182800000007b1d */ /* 0x000fe20000010000 */
[C---:B------:R-:W-:Y:S01]  /*53f0*/  IMAD.SHL.U32 R4, R170.reuse, 0x40, RZ ;  /* 0x00000040aa047824 */ /* 0x040fe200078e00ff */
[C---:B------:R-:W-:Y:S01]  /*5400*/  LOP3.LUT R174, R170.reuse, 0x60, RZ, 0xc0, !PT ;  /* 0x00000060aaae7812 */ /* 0x040fe200078ec0ff */
[C---:B------:R-:W-:Y:S01]  /*5410*/  IMAD.SHL.U32 R137, R170.reuse, 0x8, RZ ;  /* 0x00000008aa897824 */ /* 0x040fe200078e00ff */
[C---:B------:R-:W-:Y:S01]  /*5420*/  LOP3.LUT R172, R170.reuse, 0x2, RZ, 0xc0, !PT ;  /* 0x00000002aaac7812 */ /* 0x040fe200078ec0ff */
[----:B------:R-:W-:Y:S01]  /*5430*/  IMAD.U32 R69, R170, 0x10000, RZ ;  /* 0x00010000aa457824 */ /* 0x000fe200078e00ff */
[----:B------:R-:W-:-:S02]  /*5440*/  UMOV UR44, 0x400 ;  /* 0x00000400002c7882 */ /* 0x000fc40000000000 */
[----:B------:R-:W2:Y:S01]  /*5450*/  LDC.64 R156, c[0x0][0x8b0] ;  /* 0x00022c00ff9c7b82 */ /* 0x000ea20000000a00 */
[----:B------:R-:W-:Y:S01]  /*5460*/  LOP3.LUT R6, R4, 0x180, RZ, 0xc0, !PT ;  /* 0x0000018004067812 */ /* 0x000fe200078ec0ff */
[----:B------:R-:W-:Y:S01]  /*5470*/  HFMA2 R162, -RZ, RZ, 0, 0 ;  /* 0x00000000ffa27431 */ /* 0x000fe200000001ff */
[----:B------:R-:W-:Y:S01]  /*5480*/  LOP3.LUT R170, R170, 0x4, RZ, 0xc0, !PT ;  /* 0x00000004aaaa7812 */ /* 0x000fe200078ec0ff */
[----:B------:R-:W-:Y:S01]  /*5490*/  IMAD.MOV.U32 R68, RZ, RZ, RZ ;  /* 0x000000ffff447224 */ /* 0x000fe200078e00ff */
[----:B------:R-:W-:Y:S01]  /*54a0*/  LOP3.LUT R137, R6, 0x30, R137, 0xf8, !PT ;  /* 0x0000003006897812 */ /* 0x000fe200078ef889 */
[----:B------:R-:W-:Y:S01]  /*54b0*/  IMAD.MOV.U32 R168, RZ, RZ, RZ ;  /* 0x000000ffffa87224 */ /* 0x000fe200078e00ff */
[----:B------:R-:W-:Y:S01]  /*54c0*/  LOP3.LUT R69, R69, 0x600000, RZ, 0xc0, !PT ;  /* 0x0060000045457812 */ /* 0x000fe200078ec0ff */
[----:B------:R-:W3:Y:S01]  /*54d0*/  LDC.64 R138, c[0x0][0x8a8] ;  /* 0x00022a00ff8a7b82 */ /* 0x000ee20000000a00 */
[----:B------:R-:W-:Y:S02]  /*54e0*/  LOP3.LUT R137, R137, 0x1e40, R4, 0xf8, !PT ;  /* 0x00001e4089897812 */ /* 0x000fe400078ef804 */
[----:B------:R-:W-:Y:S01]  /*54f0*/  CS2R R166, SRZ ;  /* 0x0000000000a67805 */ /* 0x000fe2000001ff00 */
[----:B------:R-:W-:Y:S01]  /*5500*/  IMAD.MOV.U32 R165, RZ, RZ, RZ ;  /* 0x000000ffffa57224 */ /* 0x000fe200078e00ff */
[----:B------:R-:W-:Y:S01]  /*5510*/  IADD3 R169, PT, PT, -R170, 0x2, RZ ;  /* 0x00000002aaa97810 */ /* 0x000fe20007ffe1ff */
[----:B------:R-:W-:Y:S01]  /*5520*/  IMAD.MOV R163, RZ, RZ, -R170 ;  /* 0x000000ffffa37224 */ /* 0x000fe200078e0aaa */
[----:B------:R-:W-:Y:S01]  /*5530*/  IADD3 R164, PT, PT, -R172, RZ, RZ ;  /* 0x000000ffaca47210 */ /* 0x000fe20007ffe1ff */
[----:B------:R-:W4:Y:S01]  /*5540*/  LDCU UR57, c[0x0][0x370] ;  /* 0x00006e00ff3977ac */ /* 0x000f220008000800 */
[----:B-1----:R-:W-:Y:S01]  /*5550*/  ULEA UR44, UR4, UR44, 0x18 ;  /* 0x0000002c042c7291 */ /* 0x002fe2000f8ec0ff */
[----:B------:R-:W1:Y:S03]  /*5560*/  LDCU.64 UR62, c[0x0][0x348] ;  /* 0x00006900ff3e77ac */ /* 0x000e660008000a00 */
[----:B------:R-:W-:-:S02]  /*5570*/  UIADD3 UR4, UPT, UPT, UR44, 0x8200, URZ ;  /* 0x000082002c047890 */ /* 0x000fc4000fffe0ff */
[----:B------:R-:W-:Y:S01]  /*5580*/  VIADD R171, R137, UR44 ;  /* 0x0000002c89ab7c36 */ /* 0x000fe20008000000 */
[----:B------:R-:W-:Y:S02]  /*5590*/  UIADD3 UR5, UPT, UPT, UR44, 0x200, URZ ;  /* 0x000002002c057890 */ /* 0x000fe4000fffe0ff */
[----:B------:R-:W4:Y:S01]  /*55a0*/  LDS R0, [UR44+0x1c0] ;  /* 0x0001c02cff007984 */ /* 0x000f220008000800 */
[----:B------:R-:W1:Y:S01]  /*55b0*/  LDCU UR43, c[0x0][0xb0c] ;  /* 0x00016180ff2b77ac */ /* 0x000e620008000800 */
[----:B------:R-:W-:Y:S01]  /*55c0*/  VIADD R171, R171, 0x200 ;  /* 0x00000200abab7836 */ /* 0x000fe20000000000 */
[----:B------:R-:W-:Y:S01]  /*55d0*/  MOV R173, UR4 ;  /* 0x0000000400ad7c02 */ /* 0x000fe20008000f00 */
[----:B------:R-:W-:Y:S01]  /*55e0*/  IMAD.U32 R175, RZ, RZ, UR5 ;  /* 0x00000005ffaf7e24 */ /* 0x000fe2000f8e00ff */
[----:B------:R-:W1:Y:S01]  /*55f0*/  LDCU UR39, c[0x0][0xb30] ;  /* 0x00016600ff2777ac */ /* 0x000e620008000800 */
[----:B------:R-:W1:Y:S01]  /*5600*/  LDCU.64 UR46, c[0x0][0x888] ;  /* 0x00011100ff2e77ac */ /* 0x000e620008000a00 */
[----:B------:R-:W1:Y:S01]  /*5610*/  LDCU.64 UR40, c[0x0][0xb28] ;  /* 0x00016500ff2877ac */ /* 0x000e620008000a00 */
[----:B------:R-:W1:Y:S01]  /*5620*/  LDCU.64 UR60, c[0x0][0x890] ;  /* 0x00011200ff3c77ac */ /* 0x000e620008000a00 */
[----:B------:R-:W1:Y:S01]  /*5630*/  LDCU.128 UR52, c[0x0][0xb10] ;  /* 0x00016200ff3477ac */ /* 0x000e620008000c00 */
[----:B------:R-:W1:Y:S02]  /*5640*/  LDCU UR56, c[0x0][0x374] ;  /* 0x00006e80ff3877ac */ /* 0x000e640008000800 */
[----:B-1234-:R-:W-:-:S07]  /*5650*/  IADD3 R69, PT, PT, R0, R69, RZ ;  /* 0x0000004500457210 */ /* 0x01efce0007ffe0ff */
.L_x_143:
[C---:B------:R-:W-:Y:S02]  /*5660*/  LEA R3, R162.reuse, UR44, 0x3 ;  /* 0x0000002ca2037c11 */ /* 0x040fe4000f8e18ff */
[----:B------:R-:W-:Y:S02]  /*5670*/  SHF.L.U32 R0, R167, 0x1f, RZ ;  /* 0x0000001fa7007819 */ /* 0x000fe400000006ff */
[----:B-1----:R-:W-:Y:S02]  /*5680*/  LEA R5, R162, UR44, 0x4 ;  /* 0x0000002ca2057c11 */ /* 0x002fe4000f8e20ff */
[----:B------:R-:W1:Y:S02]  /*5690*/  SYNCS.PHASECHK.TRANS64.TRYWAIT P0, [R3+URZ+0x130], R0 ;  /* 0x00013000030075a7 */ /* 0x000e6400080011ff */
[----:B-1----:R-:W-:Y:S05]  /*56a0*/  @!P0 BRA `(.L_x_99) ;  /* 0x0000007000ac8947 */ /* 0x002fea0003800000 */
.L_x_203:
        /* <DEDUP_REMOVED lines=11> */
[----:B------:R-:W-:Y:S01]  /*5760*/  PLOP3.LUT P0, PT, PT, PT, UP1, 0x80, 0x8 ;  /* 0x000000000008781c */ /* 0x000fe20003f0f018 */
[----:B------:R-:W-:Y:S11]  /*5770*/  UP2UR UR45, UPR, URZ, 0x2 ;  /* 0x00000002ff2d7883 */ /* 0x000ff60008000000 */
[----:B------:R-:W-:Y:S01]  /*5780*/  @!UPT UIADD3 URZ, UPT, UPT, URZ, URZ, URZ ;  /* 0x000000fffffff290 */ /* 0x000fe2000fffe0ff */
[----:B-1----:R-:W-:Y:S02]  /*5790*/  @P0 SHF.R.U32.HI R0, RZ, 0x10, R5 ;  /* 0x00000010ff000819 */ /* 0x002fe40000011605 */
        /* <DEDUP_REMOVED lines=12> */
[----:B------:R-:W2:Y:S01]  /*5860*/  LDCU UR12, c[0x0][0xb20] ;  /* 0x00016400ff0c77ac */ /* 0x000ea20008000800 */
[----:B------:R-:W-:Y:S02]  /*5870*/  UIMAD.WIDE.U32 UR4, UR56, UR55, URZ ;  /* 0x00000037380472a5 */ /* 0x000fe4000f8e00ff */
[----:B------:R-:W-:Y:S02]  /*5880*/  UIMAD.WIDE.U32 UR6, UR57, UR52, URZ ;  /* 0x00000034390672a5 */ /* 0x000fe4000f8e00ff */
[----:B------:R-:W-:Y:S02]  /*5890*/  UISETP.NE.AND UP0, UPT, UR54, 0x1, UPT ;  /* 0x000000013600788c */ /* 0x000fe4000bf05270 */
[----:B------:R-:W-:Y:S02]  /*58a0*/  UIMAD.WIDE.U32 UR8, UR37, UR55, URZ ;  /* 0x00000037250872a5 */ /* 0x000fe4000f8e00ff */
[----:B------:R-:W-:Y:S02]  /*58b0*/  UIMAD.WIDE.U32 UR10, UR38, UR52, URZ ;  /* 0x00000034260a72a5 */ /* 0x000fe4000f8e00ff */
[----:B------:R-:W-:Y:S02]  /*58c0*/  UISETP.NE.AND UP1, UPT, UR43, 0x1, UPT ;  /* 0x000000012b00788c */ /* 0x000fe4000bf25270 */
[----:B------:R-:W-:Y:S01]  /*58d0*/  UISETP.NE.AND UP2, UPT, UR42, 0x1, UPT ;  /* 0x000000012a00788c */ /* 0x000fe2000bf45270 */
[----:B------:R-:W-:Y:S02]  /*58e0*/  UMOV UR4, UR5 ;  /* 0x0000000500047c82 */ /* 0x000fe40008000000 */
[----:B--2---:R-:W-:Y:S03]  /*58f0*/  USHF.R.U32.HI UR5, URZ, UR12, UR4 ;  /* 0x0000000cff057299 */ /* 0x004fe60008011604 */
[----:B------:R-:W-:Y:S02]  /*5900*/  UMOV UR4, UR7 ;  /* 0x0000000700047c82 */ /* 0x000fe40008000000 */
[----:B------:R-:W-:Y:S02]  /*5910*/  USHF.R.U32.HI UR7, URZ, UR53, UR4 ;  /* 0x00000035ff077299 */ /* 0x000fe40008011604 */
[----:B------:R-:W-:Y:S02]  /*5920*/  USEL UR4, UR56, UR5, !UP0 ;  /* 0x0000000538047287 */ /* 0x000fe4000c000000 */
[----:B------:R-:W-:Y:S01]  /*5930*/  USEL UR7, UR57, UR7, !UP1 ;  /* 0x0000000739077287 */ /* 0x000fe2000c800000 */
[----:B------:R-:W-:Y:S01]  /*5940*/  UMOV UR5, UR9 ;  /* 0x0000000900057c82 */ /* 0x000fe20008000000 */
[----:B------:R-:W-:Y:S02]  /*5950*/  UIMAD.WIDE.U32 UR8, UR4, UR40, URZ ;  /* 0x00000028040872a5 */ /* 0x000fe4000f8e00ff */
[----:B------:R-:W-:Y:S03]  /*5960*/  USHF.R.U32.HI UR6, URZ, UR12, UR5 ;  /* 0x0000000cff067299 */ /* 0x000fe60008011605 */
[----:B------:R-:W-:Y:S01]  /*5970*/  UMOV UR5, UR11 ;  /* 0x0000000b00057c82 */ /* 0x000fe20008000000 */
[----:B------:R-:W-:Y:S02]  /*5980*/  UIMAD.WIDE.U32 UR10, UR7, UR40, URZ ;  /* 0x00000028070a72a5 */ /* 0x000fe4000f8e00ff */
[----:B------:R-:W-:Y:S02]  /*5990*/  USHF.R.U32.HI UR12, URZ, UR53, UR5 ;  /* 0x00000035ff0c7299 */ /* 0x000fe40008011605 */
[----:B------:R-:W-:Y:S01]  /*59a0*/  USEL UR6, UR37, UR6, !UP0 ;  /* 0x0000000625067287 */ /* 0x000fe2000c000000 */
[----:B------:R-:W-:Y:S02]  /*59b0*/  UMOV UR5, UR9 ;  /* 0x0000000900057c82 */ /* 0x000fe40008000000 */
[----:B------:R-:W-:Y:S01]  /*59c0*/  UMOV UR10, UR11 ;  /* 0x0000000b000a7c82 */ /* 0x000fe20008000000 */
[----:B------:R-:W-:Y:S02]  /*59d0*/  @UP2 USHF.R.U32.HI UR4, URZ, UR41, UR5 ;  /* 0x00000029ff042299 */ /* 0x000fe40008011605 */
[----:B------:R-:W-:Y:S02]  /*59e0*/  @UP2 USHF.R.U32.HI UR7, URZ, UR41, UR10 ;  /* 0x00000029ff072299 */ /* 0x000fe4000801160a */
[----:B------:R-:W-:Y:S02]  /*59f0*/  UIMAD UR4, UR42, UR4, URZ ;  /* 0x000000042a0472a4 */ /* 0x000fe4000f8e02ff */
        /* <DEDUP_REMOVED lines=8> */
[----:B------:R-:W-:Y:S02]  /*5a80*/  USEL UR11, UR6, UR4, !UP2 ;  /* 0x00000004060b7287 */ /* 0x000fe4000d000000 */
[----:B------:R-:W-:Y:S02]  /*5a90*/  UIADD3 UR8, UPT, UPT, -UR5, URZ, URZ ;  /* 0x000000ff05087290 */ /* 0x000fe4000fffe1ff */
[----:B------:R-:W-:Y:S01]  /*5aa0*/  UIADD3 UR10, UPT, UPT, -UR11, URZ, URZ ;  /* 0x000000ff0b0a7290 */ /* 0x000fe2000fffe1ff */
[----:B------:R-:W-:Y:S01]  /*5ab0*/  @!UP0 UMOV UR4, UR9 ;  /* 0x0000000900048c82 */ /* 0x000fe20008000000 */
[----:B------:R-:W-:Y:S02]  /*5ac0*/  UIADD3 UR9, UPT, UPT, -UR6, URZ, URZ ;  /* 0x000000ff06097290 */ /* 0x000fe4000fffe1ff */
[----:B------:R-:W-:Y:S02]  /*5ad0*/  @!UP0 USHF.R.U32.HI UR4, URZ, UR41, UR4 ;  /* 0x00000029ff048299 */ /* 0x000fe40008011604 */
[----:B------:R-:W-:Y:S02]  /*5ae0*/  UIMAD UR10, UR42, UR10, UR6 ;  /* 0x0000000a2a0a72a4 */ /* 0x000fe4000f8e0206 */
[----:B------:R-:W-:Y:S04]  /*5af0*/  @!UP0 USEL UR4, UR5, UR4, !UP2 ;  /* 0x0000000405048287 */ /* 0x000fe8000d000000 */
[----:B------:R-:W-:Y:S02]  /*5b00*/  @!UP0 UIMAD UR10, UR7, UR10, UR4 ;  /* 0x0000000a070a82a4 */ /* 0x000fe4000f8e0204 */
[----:B------:R-:W-:Y:S02]  /*5b10*/  @!UP0 UIADD3 UR11, UPT, UPT, UR11, -UR4, URZ ;  /* 0x800000040b0b8290 */ /* 0x000fe4000fffe0ff */
[----:B------:R-:W-:Y:S02]  /*5b20*/  UIMAD UR7, UR43, UR8, UR38 ;  /* 0x000000082b0772a4 */ /* 0x000fe4000f8e0226 */
[----:B------:R-:W-:Y:S02]  /*5b30*/  @!UP0 UIMAD UR6, UR11, UR42, UR5 ;  /* 0x0000002a0b0682a4 */ /* 0x000fe4000f8e0205 */
[----:B------:R-:W-:Y:S01]  /*5b40*/  UIMAD UR4, UR54, UR9, UR37 ;  /* 0x00000009360472a4 */ /* 0x000fe2000f8e0225 */
[----:B------:R-:W-:Y:S02]  /*5b50*/  @!UP0 UMOV UR5, UR10 ;  /* 0x0000000a00058c82 */ /* 0x000fe40008000000 */
[----:B------:R-:W-:Y:S02]  /*5b60*/  UIMAD UR38, UR5, UR43, UR7 ;  /* 0x0000002b052672a4 */ /* 0x000fe4000f8e0207 */
[----:B------:R-:W-:Y:S11]  /*5b70*/  UIMAD UR37, UR6, UR54, UR4 ;  /* 0x00000036062572a4 */ /* 0x000ff6000f8e0204 */
[----:B------:R-:W-:Y:S01]  /*5b80*/  @!UPT UIADD3 URZ, UPT, UPT, URZ, URZ, URZ ;  /* 0x000000fffffff290 */ /* 0x000fe2000fffe0ff */
.L_x_100:
[----:B------:R-:W-:Y:S01]  /*5b90*/  UISETP.NE.AND UP0, UPT, UR39, 0x1, UPT ;  /* 0x000000012700788c */ /* 0x000fe2000bf05270 */
[----:B------:R-:W-:Y:S01]  /*5ba0*/  IADD3 R162, PT, PT, R162, 0x1, RZ ;  /* 0x00000001a2a27810 */ /* 0x000fe20007ffe0ff */
[----:B------:R-:W-:Y:S02]  /*5bb0*/  UIADD3 UR11, UPT, UPT, UR44, 0x200, URZ ;  /* 0x000002002c0b7890 */ /* 0x000fe4000fffe0ff */
[----:B------:R-:W-:Y:S02]  /*5bc0*/  USHF.L.U32 UR50, UR16, 0x7, URZ ;  /* 0x0000000710327899 */ /* 0x000fe400080006ff */
[----:B------:R-:W-:Y:S05]  /*5bd0*/  USHF.L.U32 UR49, UR20, 0x8, URZ ;  /* 0x0000000814317899 */ /* 0x000fea00080006ff */
[----:B------:R-:W2:Y:S01]  /*5be0*/  @!UP0 LDCU.128 UR12, c[0x0][0xb10] ;  /* 0x00016200ff0c87ac */ /* 0x000ea20008000c00 */
[----:B------:R-:W3:Y:S01]  /*5bf0*/  @!UP0 LDCU UR5, c[0x0][0xb0c] ;  /* 0x00016180ff0587ac */ /* 0x000ee20008000800 */
[----:B------:R-:W4:Y:S01]  /*5c00*/  @!UP0 LDCU UR10, c[0x0][0xb20] ;  /* 0x00016400ff0a87ac */ /* 0x000f220008000800 */
[----:B--2---:R-:W-:Y:S02]  /*5c10*/  UIMAD.WIDE.U32 UR8, UR38, UR12, URZ ;  /* 0x0000000c260872a5 */ /* 0x004fe4000f8e00ff */
[----:B------:R-:W-:Y:S02]  /*5c20*/  UIMAD.WIDE.U32 UR6, UR37, UR15, URZ ;  /* 0x0000000f250672a5 */ /* 0x000fe4000f8e00ff */
[----:B------:R-:W-:Y:S03]  /*5c30*/  @!UP0 UISETP.NE.AND UP1, UPT, UR14, 0x1, UPT ;  /* 0x000000010e00888c */ /* 0x000fe6000bf25270 */
[----:B------:R-:W-:Y:S01]  /*5c40*/  @!UP0 UMOV UR4, UR9 ;  /* 0x0000000900048c82 */ /* 0x000fe20008000000 */
[----:B---3--:R-:W-:Y:S02]  /*5c50*/  @!UP0 UISETP.NE.AND UP2, UPT, UR5, 0x1, UPT ;  /* 0x000000010500888c */ /* 0x008fe4000bf45270 */
[----:B------:R-:W-:Y:S01]  /*5c60*/  @!UP0 USHF.R.U32.HI UR4, URZ, UR13, UR4 ;  /* 0x0000000dff048299 */ /* 0x000fe20008011604 */
[----:B------:R-:W-:Y:S02]  /*5c70*/  @!UP0 UMOV UR6, UR7 ;  /* 0x0000000700068c82 */ /* 0x000fe40008000000 */
[----:B----4-:R-:W-:Y:S02]  /*5c80*/  @!UP0 USHF.R.U32.HI UR6, URZ, UR10, UR6 ;  /* 0x0000000aff068299 */ /* 0x010fe40008011606 */
[----:B------:R-:W-:Y:S02]  /*5c90*/  @!UP0 USEL UR7, UR38, UR4, !UP2 ;  /* 0x0000000426078287 */ /* 0x000fe4000d000000 */
[----:B------:R-:W-:Y:S04]  /*5ca0*/  @!UP0 USEL UR6, UR37, UR6, !UP1 ;  /* 0x0000000625068287 */ /* 0x000fe8000c800000 */
[----:B------:R-:W-:Y:S02]  /*5cb0*/  @!UP0 UIADD3 UR4, UPT, UPT, -UR7, UR6, URZ ;  /* 0x0000000607048290 */ /* 0x000fe4000fffe1ff */
[----:B------:R-:W-:Y:S02]  /*5cc0*/  @!UP0 UIADD3 UR6, UPT, UPT, UR7, -UR6, URZ ;  /* 0x8000000607068290 */ /* 0x000fe4000fffe0ff */
[----:B------:R-:W-:Y:S02]  /*5cd0*/  @!UP0 UIMAD UR38, UR4, UR5, UR38 ;  /* 0x00000005042682a4 */ /* 0x000fe4000f8e0226 */
[----:B------:R-:W-:Y:S02]  /*5ce0*/  @!UP0 UIMAD UR37, UR6, UR14, UR37 ;  /* 0x0000000e062582a4 */ /* 0x000fe4000f8e0225 */
[----:B------:R-:W-:Y:S09]  /*5cf0*/  ULOP3.LUT UP0, URZ, UR11, 0x1b0, URZ, 0xc0, !UPT ;  /* 0x000001b00bff7892 */ /* 0x000ff2000f80c0ff */
[----:B------:R-:W-:Y:S05]  /*5d00*/  BRA.U !UP0, `(.L_x_101) ;  /* 0x0000000108407547 */ /* 0x000fea000b800000 */
[----:B------:R-:W2:Y:S01]  /*5d10*/  LDCU.64 UR8, c[0x4][0x88] ;  /* 0x01001100ff0877ac */ /* 0x000ea20008000a00 */
[----:B------:R-:W-:Y:S01]  /*5d20*/  MOV R3, 0x0 ;  /* 0x0000000000037802 */ /* 0x000fe20000000f00 */
[----:B------:R-:W-:Y:S02]  /*5d30*/  HFMA2 R12, -RZ, RZ, 0, 5.9604644775390625e-08 ;  /* 0x00000001ff0c7431 */ /* 0x000fe400000001ff */
[----:B------:R-:W-:Y:S02]  /*5d40*/  IMAD.MOV.U32 R8, RZ, RZ, 0x70 ;  /* 0x00000070ff087424 */ /* 0x000fe400078e00ff */
[----:B------:R-:W-:Y:S01]  /*5d50*/  IMAD.MOV.U32 R13, RZ, RZ, RZ ;  /* 0x000000ffff0d7224 */ /* 0x000fe200078e00ff */
[----:B------:R-:W3:Y:S01]  /*5d60*/  LDCU.64 UR6, c[0x4][0x90] ;  /* 0x01001200ff0677ac */ /* 0x000ee20008000a00 */
[----:B------:R-:W4:Y:S01]  /*5d70*/  LDC.64 R2, c[0x4][R3] ;  /* 0x0100000003027b82 */ /* 0x000f220000000a00 */
[----:B------:R-:W1:Y:S01]  /*5d80*/  LDCU.64 UR4, c[0x4][0x8] ;  /* 0x01000100ff0477ac */ /* 0x000e620008000a00 */
[----:B--2---:R-:W-:Y:S01]  /*5d90*/  MOV R5, UR9 ;  /* 0x0000000900057c02 */ /* 0x004fe20008000f00 */
[----:B------:R-:W-:Y:S01]  /*5da0*/  IMAD.U32 R4, RZ, RZ, UR8 ;  /* 0x00000008ff047e24 */ /* 0x000fe2000f8e00ff */
[----:B---3--:R-:W-:Y:S01]  /*5db0*/  MOV R7, UR7 ;  /* 0x0000000700077c02 */ /* 0x008fe20008000f00 */
[----:B------:R-:W-:Y:S01]  /*5dc0*/  IMAD.U32 R6, RZ, RZ, UR6 ;  /* 0x00000006ff067e24 */ /* 0x000fe2000f8e00ff */
[----:B-1----:R-:W-:Y:S01]  /*5dd0*/  MOV R11, UR5 ;  /* 0x00000005000b7c02 */ /* 0x002fe20008000f00 */
[----:B------:R-:W-:Y:S02]  /*5de0*/  IMAD.U32 R10, RZ, RZ, UR4 ;  /* 0x00000004ff0a7e24 */ /* 0x000fe4000f8e00ff */
[----:B------:R-:W-:Y:S07]  /*5df0*/  LEPC R20, `(.L_x_101) ;  /* 0x000000001014794e */ /* 0x000fee0000000000 */
[----:B----45:R-:W-:Y:S05]  /*5e00*/  CALL.ABS.NOINC R2 ;  /* 0x0000000002007343 */ /* 0x030fea0003c00000 */
.L_x_101:
[----:B------:R-:W-:Y:S01]  /*5e10*/  LOP3.LUT P0, RZ, R173, 0x1b0, RZ, 0xc0, !PT ;  /* 0x000001b0adff7812 */ /* 0x000fe2000780c0ff */
[----:B------:R-:W-:Y:S11]  /*5e20*/  BSSY.RECONVERGENT B6, `(.L_x_102) ;  /* 0x0000013000067945 */ /* 0x000ff60003800200 */
[----:B------:R-:W-:Y:S01]  /*5e30*/  @!UPT UIADD3 URZ, UPT, UPT, URZ, URZ, URZ ;  /* 0x000000fffffff290 */ /* 0x000fe2000fffe0ff */
[----:B------:R-:W-:Y:S05]  /*5e40*/  @!P0 BRA `(.L_x_103) ;  /* 0x0000000000408947 */ /* 0x000fea0003800000 */
        /* <DEDUP_REMOVED lines=16> */
.L_x_103:
[----:B------:R-:W-:Y:S05]  /*5f50*/  BSYNC.RECONVERGENT B6 ;  /* 0x0000000000067941 */ /* 0x000fea0003800200 */
.L_x_102:
[----:B------:R-:W-:Y:S01]  /*5f60*/  R2UR UR4, R161 ;  /* 0x00000000a10472ca */ /* 0x000fe200000e0000 */
[----:B------:R-:W-:Y:S01]  /*5f70*/  UISETP.NE.U32.AND UP0, UPT, UR60, URZ, UPT ;  /* 0x000000ff3c00728c */ /* 0x000fe2000bf05070 */
[----:B------:R-:W-:Y:S02]  /*5f80*/  ISETP.NE.U32.AND P4, PT, R156, RZ, PT ;  /* 0x000000ff9c00720c */ /* 0x000fe40003f85070 */
[----:B------:R-:W-:Y:S01]  /*5f90*/  ISETP.NE.U32.AND P2, PT, RZ, UR46, PT ;  /* 0x0000002eff007c0c */ /* 0x000fe2000bf45070 */
[----:B------:R-:W-:Y:S01]  /*5fa0*/  UISETP.NE.AND.EX UP1, UPT, UR61, URZ, UPT, UP0 ;  /* 0x000000ff3d00728c */ /* 0x000fe2000bf25300 */
[----:B------:R-:W-:Y:S01]  /*5fb0*/  ISETP.NE.AND.EX P4, PT, R157, RZ, PT, P4 ;  /* 0x000000ff9d00720c */ /* 0x000fe20003f85340 */
[----:B------:R-:W-:Y:S01]  /*5fc0*/  UPLOP3.LUT UP0, UPT, UPT, UPT, UPT, 0x40, 0x4 ;  /* 0x000000000004789c */ /* 0x000fe20003f0e870 */
[----:B------:R-:W-:Y:S05]  /*5fd0*/  ISETP.NE.AND.EX P2, PT, RZ, UR47, PT, P2 ;  /* 0x0000002fff007c0c */ /* 0x000fea000bf45320 */
[----:B------:R-:W-:Y:S06]  /*5fe0*/  UISETP.NE.AND UP2, UPT, UR4, URZ, UPT ;  /* 0x000000ff0400728c */ /* 0x000fec000bf45270 */
[----:B------:R-:W-:Y:S05]  /*5ff0*/  PLOP3.LUT P1, PT, PT, PT, UP2, 0x80, 0x8 ;  /* 0x000000000008781c */ /* 0x000fea0003f2f028 */
[----:B------:R-:W-:Y:S06]  /*6000*/  @UP2 UPLOP3.LUT UP0, UPT, UPT, UPT, UP1, 0x80, 0x8 ;  /* 0x000000000008289c */ /* 0x000fec0003f0f010 */
[----:B------:R-:W-:Y:S01]  /*6010*/  PLOP3.LUT P0, PT, PT, PT, UP0, 0x80, 0x8 ;  /* 0x000000000008781c */ /* 0x000fe20003f0f008 */
[----:B------:R-:W-:Y:S01]  /*6020*/  @!UPT UIADD3 URZ, UPT, UPT, URZ, URZ, URZ ;  /* 0x000000fffffff290 */ /* 0x000fe2000fffe0ff */
[----:B------:R-:W-:Y:S11]  /*6030*/  BRA.U !UP1, `(.L_x_104) ;  /* 0x00000001093c7547 */ /* 0x000ff6000b800000 */
[----:B------:R-:W-:Y:S01]  /*6040*/  UISETP.NE.U32.AND UP0, UPT, UR46, URZ, UPT ;  /* 0x000000ff2e00728c */ /* 0x000fe2000bf05070 */
[----:B-1----:R-:W-:Y:S01]  /*6050*/  HFMA2 R0, -RZ, RZ, 0, 5.9604644775390625e-08 ;  /* 0x00000001ff007431 */ /* 0x002fe200000001ff */
[----:B------:R-:W1:Y:S01]  /*6060*/  LDCU.64 UR8, c[0x0][0x358] ;  /* 0x00006b00ff0877ac */ /* 0x000e620008000a00 */
[----:B------:R-:W-:Y:S01]  /*6070*/  IMAD.MOV.U32 R158, RZ, RZ, 0x1 ;  /* 0x00000001ff9e7424 */ /* 0x000fe200078e00ff */
[----:B------:R-:W-:Y:S06]  /*6080*/  UISETP.NE.AND.EX UP0, UPT, UR47, URZ, UPT, UP0 ;  /* 0x000000ff2f00728c */ /* 0x000fec000bf05300 */
[----:B------:R-:W-:Y:S05]  /*6090*/  PLOP3.LUT P3, PT, PT, PT, UP0, 0x80, 0x8 ;  /* 0x000000000008781c */ /* 0x000fea0003f6f008 */
[----:B------:R-:W2:Y:S01]  /*60a0*/  @UP0 LDCU.64 UR4, c[0x0][0x888] ;  /* 0x00011100ff0407ac */ /* 0x000ea20008000a00 */
[----:B------:R-:W-:Y:S07]  /*60b0*/  @UP0 UIMAD UR6, UR36, UR60, URZ ;  /* 0x0000003c240602a4 */ /* 0x000fee000f8e02ff */
[----:B------:R-:W-:Y:S01]  /*60c0*/  @!P3 PRMT R158, R0, 0x7610, R158 ;  /* 0x00007610009eb816 */ /* 0x000fe2000000009e */
[----:B--2---:R-:W-:Y:S06]  /*60d0*/  @UP0 UIMAD.WIDE UR4, UR6, 0x4, UR4 ;  /* 0x00000004060408a5 */ /* 0x004fec000f8e0204 */
[----:B------:R-:W-:Y:S01]  /*60e0*/  IMAD.U32 R2, RZ, RZ, UR4 ;  /* 0x00000004ff027e24 */ /* 0x000fe2000f8e00ff */
[----:B------:R-:W-:Y:S04]  /*60f0*/  MOV R3, UR5 ;  /* 0x0000000500037c02 */ /* 0x000fe80008000f00 */
[----:B------:R-:W2:Y:S01]  /*6100*/  @!UP0 LDCU UR4, c[0x0][0x880] ;  /* 0x00011000ff0487ac */ /* 0x000ea20008000800 */
[----:B-1---5:R3:W5:Y:S02]  /*6110*/  @P3 LDG.E R73, desc[UR8][R2.64] ;  /* 0x0000000802493981 */ /* 0x022764000c1e1900 */
[----:B--23--:R-:W-:Y:S02]  /*6120*/  @!P3 IMAD.U32 R73, RZ, RZ, UR4 ;  /* 0x00000004ff49be24 */ /* 0x00cfe4000f8e00ff */
.L_x_104:
[----:B------:R-:W-:Y:S05]  /*6130*/  @!P4 BRA `(.L_x_105) ;  /* 0x000000000024c947 */ /* 0x000fea0003800000 */
[----:B------:R-:W-:Y:S01]  /*6140*/  ISETP.NE.U32.AND P3, PT, R138, RZ, PT ;  /* 0x000000ff8a00720c */ /* 0x000fe20003f65070 */
[----:B------:R-:W2:Y:S03]  /*6150*/  LDCU.64 UR4, c[0x0][0x358] ;  /* 0x00006b00ff0477ac */ /* 0x000ea60008000a00 */
[----:B------:R-:W-:Y:S11]  /*6160*/  ISETP.NE.AND.EX P3, PT, R139, RZ, PT, P3 ;  /* 0x000000ff8b00720c */ /* 0x000ff60003f65330 */
[----:B------:R-:W-:Y:S02]  /*6170*/  @!UPT UIADD3 URZ, UPT, UPT, URZ, URZ, URZ ;  /* 0x000000fffffff290 */ /* 0x000fe4000fffe0ff */
[----:B------:R-:W3:Y:S01]  /*6180*/  @P3 LDC.64 R2, c[0x0][0x8a8] ;  /* 0x00022a00ff023b82 */ /* 0x000ee20000000a00 */
[----:B-1----:R-:W-:Y:S04]  /*6190*/  @P3 IMAD R0, R156, UR36, RZ ;  /* 0x000000249c003c24 */ /* 0x002fe8000f8e02ff */
[----:B---3--:R-:W-:Y:S05]  /*61a0*/  @P3 IMAD.WIDE R2, R0, 0x4, R2 ;  /* 0x0000000400023825 */ /* 0x008fea00078e0202 */
[----:B--2--5:R2:W5:Y:S02]  /*61b0*/  @P3 LDG.E R70, desc[UR4][R2.64] ;  /* 0x0000000402463981 */ /* 0x024564000c1e1900 */
[----:B--2---:R-:W3:Y:S02]  /*61c0*/  @!P3 LDC R70, c[0x0][0x8a0] ;  /* 0x00022800ff46bb82 */ /* 0x004ee40000000800 */
.L_x_105:
[----:B-----5:R-:W-:Y:S01]  /*61d0*/  FSETP.NEU.AND P4, PT, R73, RZ, PT ;  /* 0x000000ff4900720b */ /* 0x020fe20003f8d000 */
[----:B------:R-:W-:Y:S01]  /*61e0*/  BSSY B1, `(.L_x_106) ;  /* 0x0000047000017945 */ /* 0x000fe20003800000 */
[----:B------:R-:W-:Y:S01]  /*61f0*/  SEL R5, RZ, 0xffffffff, P2 ;  /* 0xffffffffff057807 */ /* 0x000fe20001000000 */
[----:B------:R-:W-:Y:S01]  /*6200*/  IMAD.MOV.U32 R180, RZ, RZ, 0x1 ;  /* 0x00000001ffb47424 */ /* 0x000fe200078e00ff */
[----:B------:R-:W-:Y:S01]  /*6210*/  LOP3.LUT P3, RZ, R158, 0xff, RZ, 0xc0, !PT ;  /* 0x000000ff9eff7812 */ /* 0x000fe2000786c0ff */
[----:B------:R-:W-:Y:S01]  /*6220*/  IMAD R71, R68, 0x100, R69 ;  /* 0x0000010044477824 */ /* 0x000fe200078e0245 */
[----:B-1----:R-:W-:Y:S02]  /*6230*/  @P1 SEL R0, RZ, 0xffffffff, P4 ;  /* 0xffffffffff001807 */ /* 0x002fe40002000000 */
[----:B------:R-:W-:Y:S02]  /*6240*/  CS2R R154, SRZ ;  /* 0x00000000009a7805 */ /* 0x000fe4000001ff00 */
[----:B------:R-:W-:Y:S02]  /*6250*/  LEA R3, R166, UR44, 0x3 ;  /* 0x0000002ca6037c11 */ /* 0x000fe4000f8e18ff */
[----:B------:R-:W-:Y:S02]  /*6260*/  CS2R R152, SRZ ;  /* 0x0000000000987805 */ /* 0x000fe4000001ff00 */
[----:B------:R-:W-:Y:S02]  /*6270*/  @P0 SEL R0, R5, R0, !P3 ;  /* 0x0000000005000207 */ /* 0x000fe40005800000 */
[----:B------:R-:W-:Y:S02]  /*6280*/  CS2R R150, SRZ ;  /* 0x0000000000967805 */ /* 0x000fe4000001ff00 */
[----:B------:R-:W-:Y:S02]  /*6290*/  LEA R177, R68, UR44, 0x3 ;  /* 0x0000002c44b17c11 */ /* 0x000fe4000f8e18ff */
[----:B------:R-:W-:Y:S02]  /*62a0*/  CS2R R148, SRZ ;  /* 0x0000000000947805 */ /* 0x000fe4000001ff00 */
[----:B------:R-:W-:Y:S02]  /*62b0*/  @P1 LOP3.LUT R0, R0, 0x1, RZ, 0xc0, !PT ;  /* 0x0000000100001812 */ /* 0x000fe400078ec0ff */
[----:B------:R-:W-:Y:S02]  /*62c0*/  CS2R R146, SRZ ;  /* 0x0000000000927805 */ /* 0x000fe4000001ff00 */
[----:B------:R-:W-:Y:S02]  /*62d0*/  SHF.L.U32 R4, R168, 0x1f, RZ ;  /* 0x0000001fa8047819 */ /* 0x000fe400000006ff */
[----:B------:R-:W-:Y:S02]  /*62e0*/  CS2R R144, SRZ ;  /* 0x0000000000907805 */ /* 0x000fe4000001ff00 */
[----:B------:R-:W-:Y:S02]  /*62f0*/  ISETP.NE.U32.OR P6, PT, R0, 0x1, !P1 ;  /* 0x000000010000780c */ /* 0x000fe40004fc5470 */
[----:B------:R-:W-:Y:S02]  /*6300*/  CS2R R142, SRZ ;  /* 0x00000000008e7805 */ /* 0x000fe4000001ff00 */
[----:B------:R-:W-:Y:S02]  /*6310*/  PLOP3.LUT P2, PT, PT, PT, UP1, 0x80, 0x8 ;  /* 0x000000000008781c */ /* 0x000fe40003f4f018 */
[----:B------:R-:W-:Y:S02]  /*6320*/  CS2R R140, SRZ ;  /* 0x00000000008c7805 */ /* 0x000fe4000001ff00 */
[----:B------:R-:W-:Y:S02]  /*6330*/  SEL R0, RZ, 0xffffffff, P4 ;  /* 0xffffffffff007807 */ /* 0x000fe40002000000 */
[----:B------:R-:W-:Y:S03]  /*6340*/  P2R R189, PR, RZ, 0x40 ;  /* 0x00000040ffbd7803 */ /* 0x000fe60000000000 */
[----:B------:R-:W-:Y:S04]  /*6350*/  @P6 SHF.L.U32 R2, R165, 0x1f, RZ ;  /* 0x0000001fa5026819 */ /* 0x000fe800000006ff */
[----:B------:R-:W-:Y:S01]  /*6360*/  @P2 SEL R0, R5, R0, !P3 ;  /* 0x0000000005002207 */ /* 0x000fe20005800000 */
[----:B------:R-:W1:Y:S03]  /*6370*/  @P6 SYNCS.PHASECHK.TRANS64.TRYWAIT P1, [R3+URZ+0xe0], R2 ;  /* 0x0000e002030065a7 */ /* 0x000e6600080211ff */
[----:B------:R-:W-:Y:S04]  /*6380*/  LOP3.LUT R0, R0, 0x1, RZ, 0xc0, !PT ;  /* 0x0000000100007812 */ /* 0x000fe800078ec0ff */
[----:B------:R-:W-:Y:S04]  /*6390*/  ISETP.NE.U32.AND P5, PT, R0, 0x1, PT ;  /* 0x000000010000780c */ /* 0x000fe80003fa5070 */
[----:B------:R-:W-:Y:S01]  /*63a0*/  P2R R181, PR, RZ, 0x20 ;  /* 0x00000020ffb57803 */ /* 0x000fe20000000000 */
[----:B------:R2:W4:Y:S01]  /*63b0*/  SYNCS.PHASECHK.TRANS64.TRYWAIT P0, [R177+URZ+0x150], R4 ;  /* 0x00015004b10075a7 */ /* 0x00052200080011ff */
[----:B-1----:R-:W-:Y:S01]  /*63c0*/  @P6 SEL R180, RZ, 0x1, !P1 ;  /* 0x00000001ffb46807 */ /* 0x002fe20004800000 */
[----:B--2---:R-:W-:Y:S06]  /*63d0*/  @!P6 BRA `(.L_x_107) ;  /* 0x00000000009ce947 */ /* 0x004fec0003800000 */
[----:B------:R-:W-:Y:S01]  /*63e0*/  @P5 IMAD R7, R166, 0x2000, R171 ;  /* 0x00002000a6075824 */ /* 0x000fe200078e02ab */
[----:B------:R-:W1:Y:S01]  /*63f0*/  S2R R0, SR_CgaCtaId ;  /* 0x0000000000007919 */ /* 0x000e620000008800 */
[----:B------:R-:W-:Y:S01]  /*6400*/  ISETP.NE.AND P1, PT, R180, RZ, PT ;  /* 0x000000ffb400720c */ /* 0x000fe20003f25270 */
[----:B------:R-:W-:Y:S01]  /*6410*/  BSSY B0, `(.L_x_108) ;  /* 0x0000010000007945 */ /* 0x000fe20003800000 */
[--C-:B------:R-:W-:Y:S01]  /*6420*/  @P5 IMAD R8, R172, -0x10, R7.reuse ;  /* 0xfffffff0ac085824 */ /* 0x100fe200078e0207 */
[----:B------:R-:W-:Y:S01]  /*6430*/  CS2R R142, SRZ ;  /* 0x00000000008e7805 */ /* 0x000fe2000001ff00 */
[----:B------:R-:W-:Y:S01]  /*6440*/  @P5 IMAD R6, R170, -0x10, R7 ;  /* 0xfffffff0aa065824 */ /* 0x000fe200078e0207 */
[----:B------:R-:W-:Y:S01]  /*6450*/  CS2R R140, SRZ ;  /* 0x00000000008c7805 */ /* 0x000fe2000001ff00 */
[----:B------:R-:W-:Y:S01]  /*6460*/  @P5 IMAD R5, R169, 0x10, R8 ;  /* 0x00000010a9055824 */ /* 0x000fe200078e0208 */
[----:B------:R-:W-:Y:S02]  /*6470*/  CS2R R150, SRZ ;  /* 0x0000000000967805 */ /* 0x000fe4000001ff00 */
[----:B------:R-:W-:Y:S02]  /*6480*/  CS2R R148, SRZ ;  /* 0x0000000000947805 */ /* 0x000fe4000001ff00 */
[----:B------:R-:W-:Y:S02]  /*6490*/  CS2R R146, SRZ ;  /* 0x0000000000927805 */ /* 0x000fe4000001ff00 */
[----:B------:R-:W-:Y:S02]  /*64a0*/  CS2R R144, SRZ ;  /* 0x0000000000907805 */ /* 0x000fe4000001ff00 */
[----:B------:R-:W-:Y:S02]  /*64b0*/  CS2R R154, SRZ ;  /* 0x00000000009a7805 */ /* 0x000fe4000001ff00 */
[----:B------:R-:W-:Y:S01]  /*64c0*/  CS2R R152, SRZ ;  /* 0x0000000000987805 */ /* 0x000fe2000001ff00 */
[----:B------:R-:W-:Y:S06]  /*64d0*/  @P1 BRA `(.L_x_109) ;  /* 0x00000000000c1947 */ /* 0x000fec0003800000 */
[----:B------:R-:W-:Y:S04]  /*64e0*/  SHF.L.U32 R2, R165, 0x1f, RZ ;  /* 0x0000001fa5027819 */ /* 0x000fe800000006ff */
[----:B------:R-:W2:Y:S02]  /*64f0*/  SYNCS.PHASECHK.TRANS64.TRYWAIT P1, [R3+URZ+0xe0], R2 ;  /* 0x0000e002030075a7 */ /* 0x000ea400080211ff */
[----:B--2---:R-:W-:Y:S05]  /*6500*/  @!P1 BRA `(.L_x_110) ;  /* 0x0000006400289947 */ /* 0x004fea0003800000 */
.L_x_109:
[----:B------:R-:W-:Y:S05]  /*6510*/  BSYNC B0 ;  /* 0x0000000000007941 */ /* 0x000fea0003800000 */
.L_x_108:
[----:B------:R-:W-:Y:S01]  /*6520*/  ISETP.NE.AND P1, PT, R181, RZ, PT ;  /* 0x000000ffb500720c */ /* 0x000fe20003f25270 */
[----:B--2---:R-:W-:Y:S02]  /*6530*/  VIADD R3, R3, 0x100 ;  /* 0x0000010003037836 */ /* 0x004fe40000000000 */
[----:B------:R-:W-:Y:S03]  /*6540*/  VIADD R166, R166, 0x1 ;  /* 0x00000001a6a67836 */ /* 0x000fe60000000000 */
[----:B-1----:R-:W-:Y:S07]  /*6550*/  PRMT R0, R0, 0x654, R3 ;  /* 0x0000065400007816 */ /* 0x002fee0000000003 */
[----:B------:R1:W2:Y:S04]  /*6560*/  @P1 LDS.128 R140, [R7] ;  /* 0x00000000078c1984 */ /* 0x0002a80000000c00 */
[----:B------:R1:W1:Y:S04]  /*6570*/  @P1 LDS.128 R148, [R6+0x20] ;  /* 0x0000200006941984 */ /* 0x0002680000000c00 */
[----:B------:R1:W1:Y:S04]  /*6580*/  @P1 LDS.128 R144, [R8+0x10] ;  /* 0x0000100008901984 */ /* 0x0002680000000c00 */
[----:B------:R1:W1:Y:S01]  /*6590*/  @P1 LDS.128 R152, [R5+0x10] ;  /* 0x0000100005981984 */ /* 0x0002620000000c00 */
[C---:B------:R-:W-:Y:S01]  /*65a0*/  ISETP.NE.AND P1, PT, R166.reuse, 0x4, PT ;  /* 0x00000004a600780c */ /* 0x040fe20003f25270 */
[----:B------:R-:W-:Y:S01]  /*65b0*/  @!PT LDS RZ, [RZ] ;  /* 0x00000000fffff984 */ /* 0x000fe20000000800 */
[----:B------:R-:W-:Y:S01]  /*65c0*/  @!PT LDS RZ, [RZ] ;  /* 0x00000000fffff984 */ /* 0x000fe20000000800 */
[----:B------:R-:W-:Y:S01]  /*65d0*/  @!PT LDS RZ, [RZ] ;  /* 0x00000000fffff984 */ /* 0x000fe20000000800 */
[----:B------:R-:W-:Y:S01]  /*65e0*/  @!PT LDS RZ, [RZ] ;  /* 0x00000000fffff984 */ /* 0x000fe20000000800 */
[----:B------:R5:W-:Y:S06]  /*65f0*/  MEMBAR.ALL.CTA ;  /* 0x0000000000007992 */ /* 0x000bec0000008000 */
[----:B-----5:R-:W5:Y:S01]  /*6600*/  FENCE.VIEW.ASYNC.S ;  /* 0x00000000000073c6 */ /* 0x020f620000000000 */
[----:B------:R-:W-:Y:S01]  /*6610*/  SEL R166, R166, RZ, P1 ;  /* 0x000000ffa6a67207 */ /* 0x000fe20000800000 */
[----:B-----5:R5:W-:Y:S02]  /*6620*/  SYNCS.ARRIVE.TRANS64.RED.A1T0 RZ, [R0+URZ], RZ ;  /* 0x000000ff00ff79a7 */ /* 0x020be400081004ff */
[----:B-----5:R-:W-:Y:S04]  /*6630*/  SEL R0, RZ, 0x1, P1 ;  /* 0x00000001ff007807 */ /* 0x020fe80000800000 */
[----:B--2---:R-:W-:Y:S02]  /*6640*/  LOP3.LUT R165, R165, R0, RZ, 0x3c, !PT ;  /* 0x00000000a5a57212 */ /* 0x004fe400078e3cff */
.L_x_107:
[----:B------:R-:W-:Y:S05]  /*6650*/  BSYNC B1 ;  /* 0x0000000000017941 */ /* 0x000fea0003800000 */
.L_x_106:
[----:B------:R-:W-:Y:S04]  /*6660*/  SHF.R.U32.HI R0, RZ, 0x15, R71 ;  /* 0x00000015ff007819 */ /* 0x000fe80000011647 */
[----:B------:R-:W-:Y:S01]  /*6670*/  LOP3.LUT P1, RZ, R0, 0x3, R159, 0x48, !PT ;  /* 0x0000000300ff7812 */ /* 0x000fe2000782489f */
[----:B------:R-:W-:Y:S01]  /*6680*/  @!UPT UIADD3 URZ, UPT, UPT, URZ, URZ, URZ ;  /* 0x000000fffffff290 */ /* 0x000fe2000fffe0ff */
[----:B----4-:R-:W-:Y:S11]  /*6690*/  @P0 BRA `(.L_x_111) ;  /* 0x0000000000080947 */ /* 0x010ff60003800000 */
[----:B------:R-:W2:Y:S02]  /*66a0*/  SYNCS.PHASECHK.TRANS64.TRYWAIT P0, [R177+URZ+0x150], R4 ;  /* 0x00015004b10075a7 */ /* 0x000ea400080011ff */
[----:B--2---:R-:W-:Y:S05]  /*66b0*/  @!P0 BRA `(.L_x_112) ;  /* 0x0000006000d08947 */ /* 0x004fea0003800000 */
.L_x_111:
[----:B------:R-:W-:Y:S04]  /*66c0*/  BSSY.RECONVERGENT B6, `(.L_x_113) ;  /* 0x0000012000067945 */ /* 0x000fe80003800200 */
[----:B------:R-:W-:Y:S05]  /*66d0*/  @!P1 BRA `(.L_x_114) ;  /* 0x0000000000409947 */ /* 0x000fea0003800000 */
[----:B------:R-:W4:Y:S01]  /*66e0*/  LDCU.64 UR8, c[0x4][0x78] ;  /* 0x01000f00ff0877ac */ /* 0x000f220008000a00 */
[----:B------:R-:W-:Y:S01]  /*66f0*/  MOV R3, 0x0 ;  /* 0x0000000000037802 */ /* 0x000fe20000000f00 */
[----:B------:R-:W-:Y:S02]  /*6700*/  HFMA2 R12, -RZ, RZ, 0, 5.9604644775390625e-08 ;  /* 0x00000001ff0c7431 */ /* 0x000fe400000001ff */
[----:B-1----:R-:W-:Y:S02]  /*6710*/  IMAD.MOV.U32 R8, RZ, RZ, 0x192 ;  /* 0x00000192ff087424 */ /* 0x002fe400078e00ff */
[----:B------:R-:W-:Y:S01]  /*6720*/  IMAD.MOV.U32 R13, RZ, RZ, RZ ;  /* 0x000000ffff0d7224 */ /* 0x000fe200078e00ff */
[----:B------:R-:W1:Y:S01]  /*6730*/  LDCU.64 UR6, c[0x4][0x80] ;  /* 0x01001000ff0677ac */ /* 0x000e620008000a00 */
[----:B------:R-:W3:Y:S01]  /*6740*/  LDC.64 R2, c[0x4][R3] ;  /* 0x0100000003027b82 */ /* 0x000ee20000000a00 */
[----:B------:R-:W5:Y:S01]  /*6750*/  LDCU.64 UR4, c[0x4][0x18] ;  /* 0x01000300ff0477ac */ /* 0x000f620008000a00 */
[----:B----4-:R-:W-:Y:S01]  /*6760*/  MOV R5, UR9 ;  /* 0x0000000900057c02 */ /* 0x010fe20008000f00 */
[----:B--2---:R-:W-:Y:S01]  /*6770*/  IMAD.U32 R4, RZ, RZ, UR8 ;  /* 0x00000008ff047e24 */ /* 0x004fe2000f8e00ff */
[----:B-1----:R-:W-:Y:S01]  /*6780*/  MOV R7, UR7 ;  /* 0x0000000700077c02 */ /* 0x002fe20008000f00 */
[----:B------:R-:W-:Y:S01]  /*6790*/  IMAD.U32 R6, RZ, RZ, UR6 ;  /* 0x00000006ff067e24 */ /* 0x000fe2000f8e00ff */
[----:B-----5:R-:W-:Y:S01]  /*67a0*/  MOV R11, UR5 ;  /* 0x00000005000b7c02 */ /* 0x020fe20008000f00 */
[----:B------:R-:W-:Y:S02]  /*67b0*/  IMAD.U32 R10, RZ, RZ, UR4 ;  /* 0x00000004ff0a7e24 */ /* 0x000fe4000f8e00ff */
[----:B------:R-:W-:Y:S07]  /*67c0*/  LEPC R20, `(.L_x_114) ;  /* 0x000000001014794e */ /* 0x000fee0000000000 */
[----:B---3--:R-:W-:Y:S05]  /*67d0*/  CALL.ABS.NOINC R2 ;  /* 0x0000000002007343 */ /* 0x008fea0003c00000 */
.L_x_114:
[----:B------:R-:W-:Y:S05]  /*67e0*/  BSYNC.RECONVERGENT B6 ;  /* 0x0000000000067941 */ /* 0x000fea0003800200 */
.L_x_113:
[-C--:B------:R-:W-:Y:S01]  /*67f0*/  F2FP.F16.E5M2.UNPACK_B R74, R140.reuse ;  /* 0x0000008cff4a723e */ /* 0x080fe200020004ff */
[----:B------:R-:W-:Y:S05]  /*6800*/  WARPSYNC.ALL ;  /* 0x0000000000007948 */ /* 0x000fea0003800000 */
[----:B------:R-:W-:Y:S01]  /*6810*/  R2UR UR4, R71 ;  /* 0x00000000470472ca */ /* 0x000fe200000e0000 */
[--C-:B------:R-:W-:Y:S01]  /*6820*/  HADD2.F32 R72, -RZ, R74.reuse.H0_H0 ;  /* 0x2000004aff487230 */ /* 0x100fe20000004100 */
[----:B------:R-:W-:Y:S01]  /*6830*/  F2FP.F16.E5M2.UNPACK_B R76, R140.H1 ;  /* 0x0000008cff4c723e */ /* 0x000fe200030004ff */
[----:B------:R-:W-:Y:S01]  /*6840*/  HADD2.F32 R75, -RZ, R74.H1_H1 ;  /* 0x3000004aff4b7230 */ /* 0x000fe20000004100 */
[-C--:B------:R-:W-:Y:S01]  /*6850*/  F2FP.F16.E5M2.UNPACK_B R78, R141.reuse ;  /* 0x0000008dff4e723e */ /* 0x080fe200020004ff */
[----:B------:R-:W-:Y:S01]  /*6860*/  BSSY.RECONVERGENT B0, `(.L_x_115) ;  /* 0x000011d000007945 */ /* 0x000fe20003800200 */
[----:B------:R-:W-:Y:S01]  /*6870*/  F2FP.F16.E5M2.UNPACK_B R80, R141.H1 ;  /* 0x0000008dff50723e */ /* 0x000fe200030004ff */
[----:B------:R-:W-:Y:S01]  /*6880*/  HADD2.F32 R74, -RZ, R76.H0_H0 ;  /* 0x2000004cff4a7230 */ /* 0x000fe20000004100 */
[-C--:B------:R-:W-:Y:S01]  /*6890*/  F2FP.F16.E5M2.UNPACK_B R82, R142.reuse ;  /* 0x0000008eff52723e */ /* 0x080fe200020004ff */
[--C-:B------:R-:W-:Y:S01]  /*68a0*/  HADD2.F32 R77, -RZ, R78.reuse.H0_H0 ;  /* 0x2000004eff4d7230 */ /* 0x100fe20000004100 */
[----:B------:R-:W-:Y:S01]  /*68b0*/  F2FP.F16.E5M2.UNPACK_B R84, R142.H1 ;  /* 0x0000008eff54723e */ /* 0x000fe200030004ff */
[----:B------:R-:W-:Y:S01]  /*68c0*/  HADD2.F32 R78, -RZ, R78.H1_H1 ;  /* 0x3000004eff4e7230 */ /* 0x000fe20000004100 */
[-C--:B------:R-:W-:Y:S01]  /*68d0*/  F2FP.F16.E5M2.UNPACK_B R86, R143.reuse ;  /* 0x0000008fff56723e */ /* 0x080fe200020004ff */
[----:B-12---:R-:W3:Y:S01]  /*68e0*/  LDTM.x64 R4, tmem[UR4] ;  /* 0x00000004000479ee */ /* 0x006ee20008340000 */
[----:B------:R-:W-:Y:S01]  /*68f0*/  F2FP.F16.E5M2.UNPACK_B R88, R143.H1 ;  /* 0x0000008fff58723e */ /* 0x000fe200030004ff */
[----:B------:R-:W-:Y:S01]  /*6900*/  HADD2.F32 R76, -RZ, R76.H1_H1 ;  /* 0x3000004cff4c7230 */ /* 0x000fe20000004100 */
[-C--:B------:R-:W-:Y:S01]  /*6910*/  F2FP.F16.E5M2.UNPACK_B R90, R144.reuse ;  /* 0x00000090ff5a723e */ /* 0x080fe200020004ff */
[----:B------:R-:W-:Y:S01]  /*6920*/  HADD2.F32 R79, -RZ, R80.H0_H0 ;  /* 0x20000050ff4f7230 */ /* 0x000fe20000004100 */
[----:B------:R-:W-:Y:S01]  /*6930*/  F2FP.F16.E5M2.UNPACK_B R92, R144.H1 ;  /* 0x00000090ff5c723e */ /* 0x000fe200030004ff */
[--C-:B------:R-:W-:Y:S01]  /*6940*/  HADD2.F32 R81, -RZ, R82.reuse.H0_H0 ;  /* 0x20000052ff517230 */ /* 0x100fe20000004100 */
[----:B------:R-:W-:Y:S01]  /*6950*/  SHF.L.U32 R182, R164, 0x4, RZ ;  /* 0x00000004a4b67819 */ /* 0x000fe200000006ff */
[----:B------:R-:W-:Y:S01]  /*6960*/  HADD2.F32 R82, -RZ, R82.H1_H1 ;  /* 0x30000052ff527230 */ /* 0x000fe20000004100 */
[----:B------:R-:W-:Y:S01]  /*6970*/  SHF.L.U32 R188, R163, 0x4, RZ ;  /* 0x00000004a3bc7819 */ /* 0x000fe200000006ff */
[--C-:B------:R-:W-:Y:S01]  /*6980*/  HADD2.F32 R85, -RZ, R86.reuse.H0_H0 ;  /* 0x20000056ff557230 */ /* 0x100fe20000004100 */
[----:B------:R-:W-:Y:S01]  /*6990*/  IADD3 R176, PT, PT, R171, R182, RZ ;  /* 0x000000b6abb07210 */ /* 0x000fe20007ffe0ff */
[----:B------:R-:W-:Y:S01]  /*69a0*/  HADD2.F32 R86, -RZ, R86.H1_H1 ;  /* 0x30000056ff567230 */ /* 0x000fe20000004100 */
[----:B------:R-:W-:Y:S01]  /*69b0*/  SHF.L.U32 R183, R169, 0x4, RZ ;  /* 0x00000004a9b77819 */ /* 0x000fe200000006ff */
[--C-:B------:R-:W-:Y:S01]  /*69c0*/  HADD2.F32 R89, -RZ, R90.reuse.H0_H0 ;  /* 0x2000005aff597230 */ /* 0x100fe20000004100 */
[----:B------:R-:W-:Y:S01]  /*69d0*/  F2FP.F16.E5M2.UNPACK_B R94, R145 ;  /* 0x00000091ff5e723e */ /* 0x000fe200020004ff */
[----:B------:R-:W-:Y:S01]  /*69e0*/  HADD2.F32 R90, -RZ, R90.H1_H1 ;  /* 0x3000005aff5a7230 */ /* 0x000fe20000004100 */
[----:B------:R-:W-:Y:S01]  /*69f0*/  IADD3 R178, PT, PT, R183, R176, RZ ;  /* 0x000000b0b7b27210 */ /* 0x000fe20007ffe0ff */
[----:B------:R-:W-:Y:S01]  /*6a00*/  HADD2.F32 R80, -RZ, R80.H1_H1 ;  /* 0x30000050ff507230 */ /* 0x000fe20000004100 */
[----:B------:R-:W-:Y:S01]  /*6a10*/  F2FP.F16.E5M2.UNPACK_B R98, R146 ;  /* 0x00000092ff62723e */ /* 0x000fe200020004ff */
[--C-:B------:R-:W-:Y:S01]  /*6a20*/  HADD2.F32 R93, -RZ, R94.reuse.H0_H0 ;  /* 0x2000005eff5d7230 */ /* 0x100fe20000004100 */
[----:B------:R-:W-:Y:S01]  /*6a30*/  F2FP.F16.E5M2.UNPACK_B R102, R147 ;  /* 0x00000093ff66723e */ /* 0x000fe200020004ff */
[----:B------:R-:W-:Y:S01]  /*6a40*/  HADD2.F32 R94, -RZ, R94.H1_H1 ;  /* 0x3000005eff5e7230 */ /* 0x000fe20000004100 */
[----:B------:R-:W-:Y:S01]  /*6a50*/  F2FP.F16.E5M2.UNPACK_B R106, R148 ;  /* 0x00000094ff6a723e */ /* 0x000fe200020004ff */
[C---:B---3--:R-:W-:Y:S01]  /*6a60*/  FMUL R0, R70.reuse, R4 ;  /* 0x0000000446007220 */ /* 0x048fe20000400000 */
[C---:B------:R-:W-:Y:S01]  /*6a70*/  FMUL R2, R70.reuse, R5 ;  /* 0x0000000546027220 */ /* 0x040fe20000400000 */
[C---:B------:R-:W-:Y:S01]  /*6a80*/  FMUL R4, R70.reuse, R8 ;  /* 0x0000000846047220 */ /* 0x040fe20000400000 */
[C---:B------:R-:W-:Y:S01]  /*6a90*/  FMUL R5, R70.reuse, R9 ;  /* 0x0000000946057220 */ /* 0x040fe20000400000 */
[C---:B------:R-:W-:Y:S01]  /*6aa0*/  FFMA R0, R73.reuse, R72, R0 ;  /* 0x0000004849007223 */ /* 0x040fe20000000000 */
[C---:B------:R-:W-:Y:S01]  /*6ab0*/  FFMA R2, R73.reuse, R75, R2 ;  /* 0x0000004b49027223 */ /* 0x040fe20000000002 */
[C---:B------:R-:W-:Y:S01]  /*6ac0*/  FMUL R8, R70.reuse, R12 ;  /* 0x0000000c46087220 */ /* 0x040fe20000400000 */
[C---:B------:R-:W-:Y:S01]  /*6ad0*/  FMUL R9, R70.reuse, R13 ;  /* 0x0000000d46097220 */ /* 0x040fe20000400000 */
[C---:B------:R-:W-:Y:S01]  /*6ae0*/  FMUL R12, R70.reuse, R16 ;  /* 0x00000010460c7220 */ /* 0x040fe20000400000 */
[C---:B------:R-:W-:Y:S01]  /*6af0*/  FMUL R13, R70.reuse, R17 ;  /* 0x00000011460d7220 */ /* 0x040fe20000400000 */
[C---:B------:R-:W-:Y:S01]  /*6b00*/  FMUL R16, R70.reuse, R20 ;  /* 0x0000001446107220 */ /* 0x040fe20000400000 */
[C---:B------:R-:W-:Y:S01]  /*6b10*/  FMUL R17, R70.reuse, R21 ;  /* 0x0000001546117220 */ /* 0x040fe20000400000 */
[C---:B------:R-:W-:Y:S01]  /*6b20*/  FMUL R20, R70.reuse, R24 ;  /* 0x0000001846147220 */ /* 0x040fe20000400000 */
[C---:B------:R-:W-:Y:S01]  /*6b30*/  FMUL R21, R70.reuse, R25 ;  /* 0x0000001946157220 */ /* 0x040fe20000400000 */
[--C-:B------:R-:W-:Y:S02]  /*6b40*/  HADD2.F32 R97, -RZ, R98.reuse.H0_H0 ;  /* 0x20000062ff617230 */ /* 0x100fe40000004100 */
[C---:B------:R-:W-:Y:S01]  /*6b50*/  FMUL R24, R70.reuse, R28 ;  /* 0x0000001c46187220 */ /* 0x040fe20000400000 */
[----:B------:R-:W-:Y:S02]  /*6b60*/  HADD2.F32 R98, -RZ, R98.H1_H1 ;  /* 0x30000062ff627230 */ /* 0x000fe40000004100 */
[C---:B------:R-:W-:Y:S01]  /*6b70*/  FMUL R25, R70.reuse, R29 ;  /* 0x0000001d46197220 */ /* 0x040fe20000400000 */
[--C-:B------:R-:W-:Y:S02]  /*6b80*/  HADD2.F32 R101, -RZ, R102.reuse.H0_H0 ;  /* 0x20000066ff657230 */ /* 0x100fe40000004100 */
[C---:B------:R-:W-:Y:S01]  /*6b90*/  FMUL R28, R70.reuse, R32 ;  /* 0x00000020461c7220 */ /* 0x040fe20000400000 */
[----:B------:R-:W-:Y:S02]  /*6ba0*/  HADD2.F32 R102, -RZ, R102.H1_H1 ;  /* 0x30000066ff667230 */ /* 0x000fe40000004100 */
[C---:B------:R-:W-:Y:S01]  /*6bb0*/  FMUL R29, R70.reuse, R33 ;  /* 0x00000021461d7220 */ /* 0x040fe20000400000 */
[--C-:B------:R-:W-:Y:S02]  /*6bc0*/  HADD2.F32 R105, -RZ, R106.reuse.H0_H0 ;  /* 0x2000006aff697230 */ /* 0x100fe40000004100 */
[C---:B------:R-:W-:Y:S01]  /*6bd0*/  FMUL R32, R70.reuse, R36 ;  /* 0x0000002446207220 */ /* 0x040fe20000400000 */
[----:B------:R-:W-:Y:S01]  /*6be0*/  F2FP.F16.E5M2.UNPACK_B R96, R145.H1 ;  /* 0x00000091ff60723e */ /* 0x000fe200030004ff */
[----:B------:R-:W-:Y:S02]  /*6bf0*/  HADD2.F32 R106, -RZ, R106.H1_H1 ;  /* 0x3000006aff6a7230 */ /* 0x000fe40000004100 */
[C---:B------:R-:W-:Y:S01]  /*6c00*/  FMUL R33, R70.reuse, R37 ;  /* 0x0000002546217220 */ /* 0x040fe20000400000 */
[C---:B------:R-:W-:Y:S01]  /*6c10*/  FMUL R36, R70.reuse, R40 ;  /* 0x0000002846247220 */ /* 0x040fe20000400000 */
[----:B------:R-:W-:Y:S01]  /*6c20*/  F2FP.F16.E5M2.UNPACK_B R100, R146.H1 ;  /* 0x00000092ff64723e */ /* 0x000fe200030004ff */
        /* <DEDUP_REMOVED lines=8> */
[----:B------:R-:W-:Y:S01]  /*6cb0*/  F2FP.F16.E5M2.UNPACK_B R110, R149 ;  /* 0x00000095ff6e723e */ /* 0x000fe200020004ff */
[C---:B------:R-:W-:Y:S01]  /*6cc0*/  FMUL R49, R70.reuse, R53 ;  /* 0x0000003546317220 */ /* 0x040fe20000400000 */
[C---:B------:R-:W-:Y:S01]  /*6cd0*/  FMUL R52, R70.reuse, R56 ;  /* 0x0000003846347220 */ /* 0x040fe20000400000 */
[----:B------:R-:W-:Y:S01]  /*6ce0*/  F2FP.F16.E5M2.UNPACK_B R112, R149.H1 ;  /* 0x00000095ff70723e */ /* 0x000fe200030004ff */
[C---:B------:R-:W-:Y:S01]  /*6cf0*/  FMUL R53, R70.reuse, R57 ;  /* 0x0000003946357220 */ /* 0x040fe20000400000 */
[--C-:B------:R-:W-:Y:S02]  /*6d00*/  HADD2.F32 R109, -RZ, R110.reuse.H0_H0 ;  /* 0x2000006eff6d7230 */ /* 0x100fe40000004100 */
[C---:B------:R-:W-:Y:S01]  /*6d10*/  FMUL R56, R70.reuse, R60 ;  /* 0x0000003c46387220 */ /* 0x040fe20000400000 */
[----:B------:R-:W-:Y:S01]  /*6d20*/  F2FP.F16.E5M2.UNPACK_B R114, R150 ;  /* 0x00000096ff72723e */ /* 0x000fe200020004ff */
[----:B------:R-:W-:Y:S02]  /*6d30*/  HADD2.F32 R110, -RZ, R110.H1_H1 ;  /* 0x3000006eff6e7230 */ /* 0x000fe40000004100 */
[C---:B------:R-:W-:Y:S01]  /*6d40*/  FMUL R57, R70.reuse, R61 ;  /* 0x0000003d46397220 */ /* 0x040fe20000400000 */
[C---:B------:R-:W-:Y:S01]  /*6d50*/  FMUL R60, R70.reuse, R64 ;  /* 0x00000040463c7220 */ /* 0x040fe20000400000 */
[----:B------:R-:W-:Y:S01]  /*6d60*/  F2FP.F16.E5M2.UNPACK_B R116, R150.H1 ;  /* 0x00000096ff74723e */ /* 0x000fe200030004ff */
[--C-:B------:R-:W-:Y:S02]  /*6d70*/  HADD2.F32 R113, -RZ, R114.reuse.H0_H0 ;  /* 0x20000072ff717230 */ /* 0x100fe40000004100 */
[C---:B------:R-:W-:Y:S01]  /*6d80*/  FMUL R61, R70.reuse, R65 ;  /* 0x00000041463d7220 */ /* 0x040fe20000400000 */
[----:B------:R-:W-:Y:S02]  /*6d90*/  HADD2.F32 R114, -RZ, R114.H1_H1 ;  /* 0x30000072ff727230 */ /* 0x000fe40000004100 */
[C---:B------:R-:W-:Y:S01]  /*6da0*/  FMUL R3, R70.reuse, R6 ;  /* 0x0000000646037220 */ /* 0x040fe20000400000 */
[----:B------:R-:W-:Y:S01]  /*6db0*/  F2FP.F16.E5M2.UNPACK_B R118, R151 ;  /* 0x00000097ff76723e */ /* 0x000fe200020004ff */
[C---:B------:R-:W-:Y:S01]  /*6dc0*/  FMUL R7, R70.reuse, R7 ;  /* 0x0000000746077220 */ /* 0x040fe20000400000 */
[C---:B------:R-:W-:Y:S01]  /*6dd0*/  FMUL R6, R70.reuse, R10 ;  /* 0x0000000a46067220 */ /* 0x040fe20000400000 */
[----:B------:R-:W-:Y:S01]  /*6de0*/  F2FP.F16.E5M2.UNPACK_B R120, R151.H1 ;  /* 0x00000097ff78723e */ /* 0x000fe200030004ff */
[C---:B------:R-:W-:Y:S01]  /*6df0*/  FFMA R3, R73.reuse, R74, R3 ;  /* 0x0000004a49037223 */ /* 0x040fe20000000003 */
[C---:B------:R-:W-:Y:S01]  /*6e00*/  FFMA R7, R73.reuse, R76, R7 ;  /* 0x0000004c49077223 */ /* 0x040fe20000000007 */
[----:B------:R-:W-:Y:S01]  /*6e10*/  F2FP.F16.E5M2.UNPACK_B R122, R152 ;  /* 0x00000098ff7a723e */ /* 0x000fe200020004ff */
[C---:B------:R-:W-:Y:S01]  /*6e20*/  FFMA R4, R73.reuse, R77, R4 ;  /* 0x0000004d49047223 */ /* 0x040fe20000000004 */
[C---:B------:R-:W-:Y:S01]  /*6e30*/  FFMA R5, R73.reuse, R78, R5 ;  /* 0x0000004e49057223 */ /* 0x040fe20000000005 */
[----:B------:R-:W-:Y:S01]  /*6e40*/  F2FP.F16.E5M2.UNPACK_B R124, R152.H1 ;  /* 0x00000098ff7c723e */ /* 0x000fe200030004ff */
[----:B------:R-:W-:Y:S01]  /*6e50*/  FFMA R6, R73, R79, R6 ;  /* 0x0000004f49067223 */ /* 0x000fe20000000006 */
[----:B------:R-:W-:Y:S01]  /*6e60*/  F2FP.SATFINITE.E5M2.F32.PACK_AB_MERGE_C R179, R7, R3, RZ ;  /* 0x0000000307b3723e */ /* 0x000fe200048060ff */
[----:B------:R-:W-:Y:S02]  /*6e70*/  HADD2.F32 R117, -RZ, R118.H0_H0 ;  /* 0x20000076ff757230 */ /* 0x000fe40000004100 */
[----:B------:R-:W-:Y:S01]  /*6e80*/  FMUL R11, R70, R11 ;  /* 0x0000000b460b7220 */ /* 0x000fe20000400000 */
[----:B------:R-:W-:Y:S01]  /*6e90*/  HADD2.F32 R83, -RZ, R84.H0_H0 ;  /* 0x20000054ff537230 */ /* 0x000fe20000004100 */
[----:B------:R-:W-:Y:S01]  /*6ea0*/  F2FP.SATFINITE.E5M2.F32.PACK_AB_MERGE_C R184, R2, R0, R179 ;  /* 0x0000000002b8723e */ /* 0x000fe200048060b3 */
[----:B------:R-:W-:Y:S01]  /*6eb0*/  HADD2.F32 R118, -RZ, R118.H1_H1 ;  /* 0x30000076ff767230 */ /* 0x000fe20000004100 */
[----:B------:R-:W-:Y:S01]  /*6ec0*/  IADD3 R179, PT, PT, R171, R188, RZ ;  /* 0x000000bcabb37210 */ /* 0x000fe20007ffe0ff */
[C---:B------:R-:W-:Y:S01]  /*6ed0*/  FFMA R11, R73.reuse, R80, R11 ;  /* 0x00000050490b7223 */ /* 0x040fe2000000000b */
[C---:B------:R-:W-:Y:S01]  /*6ee0*/  FFMA R8, R73.reuse, R81, R8 ;  /* 0x0000005149087223 */ /* 0x040fe20000000008 */
[----:B------:R-:W-:Y:S01]  /*6ef0*/  FFMA R9, R73, R82, R9 ;  /* 0x0000005249097223 */ /* 0x000fe20000000009 */
[----:B------:R-:W-:Y:S02]  /*6f00*/  HADD2.F32 R121, -RZ, R122.H0_H0 ;  /* 0x2000007aff797230 */ /* 0x000fe40000004100 */
[C---:B------:R-:W-:Y:S01]  /*6f10*/  FMUL R10, R70.reuse, R14 ;  /* 0x0000000e460a7220 */ /* 0x040fe20000400000 */
[----:B------:R-:W-:Y:S01]  /*6f20*/  HADD2.F32 R84, -RZ, R84.H1_H1 ;  /* 0x30000054ff547230 */ /* 0x000fe20000004100 */
[----:B------:R-:W-:Y:S01]  /*6f30*/  F2FP.SATFINITE.E5M2.F32.PACK_AB_MERGE_C R185, R11, R6, RZ ;  /* 0x000000060bb9723e */ /* 0x000fe200048060ff */
[----:B------:R-:W-:Y:S02]  /*6f40*/  HADD2.F32 R122, -RZ, R122.H1_H1 ;  /* 0x3000007aff7a7230 */ /* 0x000fe40000004100 */
[----:B------:R-:W-:Y:S01]  /*6f50*/  FFMA R10, R73, R83, R10 ;  /* 0x00000053490a7223 */ /* 0x000fe2000000000a */
[C---:B------:R-:W-:Y:S01]  /*6f60*/  FMUL R15, R70.reuse, R15 ;  /* 0x0000000f460f7220 */ /* 0x040fe20000400000 */
[--C-:B------:R-:W-:Y:S01]  /*6f70*/  HADD2.F32 R87, -RZ, R88.reuse.H0_H0 ;  /* 0x20000058ff577230 */ /* 0x100fe20000004100 */
[----:B------:R-:W-:Y:S01]  /*6f80*/  F2FP.SATFINITE.E5M2.F32.PACK_AB_MERGE_C R185, R5, R4, R185 ;  /* 0x0000000405b9723e */ /* 0x000fe200048060b9 */
[----:B------:R-:W-:Y:S02]  /*6f90*/  HADD2.F32 R88, -RZ, R88.H1_H1 ;  /* 0x30000058ff587230 */ /* 0x000fe40000004100 */
[C---:B------:R-:W-:Y:S01]  /*6fa0*/  FFMA R15, R73.reuse, R84, R15 ;  /* 0x00000054490f7223 */ /* 0x040fe2000000000f */
[C---:B------:R-:W-:Y:S01]  /*6fb0*/  FFMA R12, R73.reuse, R85, R12 ;  /* 0x00000055490c7223 */ /* 0x040fe2000000000c */
[----:B------:R-:W-:Y:S01]  /*6fc0*/  FFMA R13, R73, R86, R13 ;  /* 0x00000056490d7223 */ /* 0x000fe2000000000d */
[C---:B------:R-:W-:Y:S01]  /*6fd0*/  FMUL R14, R70.reuse, R18 ;  /* 0x00000012460e7220 */ /* 0x040fe20000400000 */
[----:B------:R-:W-:Y:S01]  /*6fe0*/  F2FP.F16.E5M2.UNPACK_B R126, R153 ;  /* 0x00000099ff7e723e */ /* 0x000fe200020004ff */
[C---:B------:R-:W-:Y:S01]  /*6ff0*/  FMUL R19, R70.reuse, R19 ;  /* 0x0000001346137220 */ /* 0x040fe20000400000 */
[----:B------:R-:W-:Y:S01]  /*7000*/  HADD2.F32 R91, -RZ, R92.H0_H0 ;  /* 0x2000005cff5b7230 */ /* 0x000fe20000004100 */
[----:B------:R-:W-:Y:S01]  /*7010*/  F2FP.SATFINITE.E5M2.F32.PACK_AB_MERGE_C R186, R15, R10, RZ ;  /* 0x0000000a0fba723e */ /* 0x000fe200048060ff */
[C---:B------:R-:W-:Y:S01]  /*7020*/  FFMA R14, R73.reuse, R87, R14 ;  /* 0x00000057490e7223 */ /* 0x040fe2000000000e */
[C---:B------:R-:W-:Y:S01]  /*7030*/  FFMA R19, R73.reuse, R88, R19 ;  /* 0x0000005849137223 */ /* 0x040fe20000000013 */
[C---:B------:R-:W-:Y:S01]  /*7040*/  FFMA R16, R73.reuse, R89, R16 ;  /* 0x0000005949107223 */ /* 0x040fe20000000010 */
[----:B------:R-:W-:Y:S01]  /*7050*/  F2FP.F16.E5M2.UNPACK_B R128, R153.H1 ;  /* 0x00000099ff80723e */ /* 0x000fe200030004ff */
[----:B------:R-:W-:Y:S01]  /*7060*/  FFMA R17, R73, R90, R17 ;  /* 0x0000005a49117223 */ /* 0x000fe20000000011 */
[----:B------:R-:W-:Y:S01]  /*7070*/  F2FP.SATFINITE.E5M2.F32.PACK_AB_MERGE_C R186, R9, R8, R186 ;  /* 0x0000000809ba723e */ /* 0x000fe200048060ba */
[--C-:B------:R-:W-:Y:S01]  /*7080*/  HADD2.F32 R125, -RZ, R126.reuse.H0_H0 ;  /* 0x2000007eff7d7230 */ /* 0x100fe20000004100 */
[----:B------:R-:W-:Y:S01]  /*7090*/  F2FP.SATFINITE.E5M2.F32.PACK_AB_MERGE_C R187, R19, R14, RZ ;  /* 0x0000000e13bb723e */ /* 0x000fe200048060ff */
[----:B------:R-:W-:Y:S02]  /*70a0*/  HADD2.F32 R126, -RZ, R126.H1_H1 ;  /* 0x3000007eff7e7230 */ /* 0x000fe40000004100 */
[C---:B------:R-:W-:Y:S01]  /*70b0*/  FMUL R18, R70.reuse, R22 ;  /* 0x0000001646127220 */ /* 0x040fe20000400000 */
[----:B------:R-:W-:Y:S01]  /*70c0*/  HADD2.F32 R92, -RZ, R92.H1_H1 ;  /* 0x3000005cff5c7230 */ /* 0x000fe20000004100 */
[----:B------:R-:W-:Y:S01]  /*70d0*/  F2FP.SATFINITE.E5M2.F32.PACK_AB_MERGE_C R187, R13, R12, R187 ;  /* 0x0000000c0dbb723e */ /* 0x000fe200048060bb */
[C---:B------:R-:W-:Y:S01]  /*70e0*/  FMUL R23, R70.reuse, R23 ;  /* 0x0000001746177220 */ /* 0x040fe20000400000 */
[--C-:B------:R-:W-:Y:S02]  /*70f0*/  HADD2.F32 R95, -RZ, R96.reuse.H0_H0 ;  /* 0x20000060ff5f7230 */ /* 0x100fe40000004100 */
[C---:B------:R-:W-:Y:S01]  /*7100*/  FFMA R18, R73.reuse, R91, R18 ;  /* 0x0000005b49127223 */ /* 0x040fe20000000012 */
[----:B------:R-:W-:Y:S01]  /*7110*/  HADD2.F32 R96, -RZ, R96.H1_H1 ;  /* 0x30000060ff607230 */ /* 0x000fe20000004100 */
[----:B------:R1:W-:Y:S01]  /*7120*/  STS.128 [R137+UR44+0x8200], R184 ;  /* 0x008200b889007988 */ /* 0x0003e20008000c2c */
        /* <DEDUP_REMOVED lines=48> */
[----:B------:R1:W-:Y:S01]  /*7430*/  STS.128 [R176+0x8010], R192 ;  /* 0x008010c0b0007388 */ /* 0x0003e20000000c00 */
[C---:B------:R-:W-:Y:S01]  /*7440*/  FFMA R39, R73.reuse, R108, R39 ;  /* 0x0000006c49277223 */ /* 0x040fe20000000027 */
[C---:B------:R-:W-:Y:S01]  /*7450*/  FFMA R36, R73.reuse, R109, R36 ;  /* 0x0000006d49247223 */ /* 0x040fe20000000024 */
[----:B------:R-:W-:Y:S01]  /*7460*/  FFMA R37, R73, R110, R37 ;  /* 0x0000006e49257223 */ /* 0x000fe20000000025 */
[----:B------:R-:W-:Y:S01]  /*7470*/  FMUL R38, R70, R42 ;  /* 0x0000002a46267220 */ /* 0x000fe20000400000 */
[----:B------:R-:W-:Y:S01]  /*7480*/  ISETP.NE.AND P0, PT, R174, RZ, PT ;  /* 0x000000ffae00720c */ /* 0x000fe20003f05270 */
[C---:B------:R-:W-:Y:S01]  /*7490*/  FMUL R43, R70.reuse, R43 ;  /* 0x0000002b462b7220 */ /* 0x040fe20000400000 */
[--C-:B------:R-:W-:Y:S01]  /*74a0*/  HADD2.F32 R115, -RZ, R116.reuse.H0_H0 ;  /* 0x20000074ff737230 */ /* 0x100fe20000004100 */
[----:B------:R-:W-:Y:S01]  /*74b0*/  F2FP.SATFINITE.E5M2.F32.PACK_AB_MERGE_C R196, R39, R34, RZ ;  /* 0x0000002227c4723e */ /* 0x000fe200048060ff */
[C---:B------:R-:W-:Y:S01]  /*74c0*/  FFMA R38, R73.reuse, R111, R38 ;  /* 0x0000006f49267223 */ /* 0x040fe20000000026 */
[C---:B------:R-:W-:Y:S01]  /*74d0*/  FFMA R43, R73.reuse, R112, R43 ;  /* 0x00000070492b7223 */ /* 0x040fe2000000002b */
[----:B------:R-:W-:Y:S01]  /*74e0*/  FFMA R40, R73, R113, R40 ;  /* 0x0000007149287223 */ /* 0x000fe20000000028 */
[----:B------:R-:W-:Y:S01]  /*74f0*/  F2FP.SATFINITE.E5M2.F32.PACK_AB_MERGE_C R196, R33, R32, R196 ;  /* 0x0000002021c4723e */ /* 0x000fe200048060c4 */
[----:B------:R-:W-:Y:S01]  /*7500*/  FFMA R41, R73, R114, R41 ;  /* 0x0000007249297223 */ /* 0x000fe20000000029 */
[----:B------:R-:W-:Y:S01]  /*7510*/  HADD2.F32 R116, -RZ, R116.H1_H1 ;  /* 0x30000074ff747230 */ /* 0x000fe20000004100 */
[----:B------:R-:W-:Y:S01]  /*7520*/  F2FP.SATFINITE.E5M2.F32.PACK_AB_MERGE_C R197, R43, R38, RZ ;  /* 0x000000262bc5723e */ /* 0x000fe200048060ff */
[C---:B------:R-:W-:Y:S01]  /*7530*/  FMUL R42, R70.reuse, R46 ;  /* 0x0000002e462a7220 */ /* 0x040fe20000400000 */
[C---:B------:R-:W-:Y:S01]  /*7540*/  FMUL R47, R70.reuse, R47 ;  /* 0x0000002f462f7220 */ /* 0x040fe20000400000 */
[--C-:B------:R-:W-:Y:S01]  /*7550*/  HADD2.F32 R119, -RZ, R120.reuse.H0_H0 ;  /* 0x20000078ff777230 */ /* 0x100fe20000004100 */
[----:B------:R-:W-:Y:S01]  /*7560*/  F2FP.SATFINITE.E5M2.F32.PACK_AB_MERGE_C R197, R37, R36, R197 ;  /* 0x0000002425c5723e */ /* 0x000fe200048060c5 */
[C---:B------:R-:W-:Y:S01]  /*7570*/  FFMA R42, R73.reuse, R115, R42 ;  /* 0x00000073492a7223 */ /* 0x040fe2000000002a */
[C---:B------:R-:W-:Y:S01]  /*7580*/  FFMA R47, R73.reuse, R116, R47 ;  /* 0x00000074492f7223 */ /* 0x040fe2000000002f */
[----:B------:R-:W-:Y:S01]  /*7590*/  FFMA R44, R73, R117, R44 ;  /* 0x00000075492c7223 */ /* 0x000fe2000000002c */
[----:B------:R-:W-:Y:S01]  /*75a0*/  ISETP.NE.AND P6, PT, R189, RZ, PT ;  /* 0x000000ffbd00720c */ /* 0x000fe20003fc5270 */
[----:B------:R-:W-:Y:S01]  /*75b0*/  FFMA R45, R73, R118, R45 ;  /* 0x00000076492d7223 */ /* 0x000fe2000000002d */
[----:B------:R-:W-:Y:S01]  /*75c0*/  HADD2.F32 R120, -RZ, R120.H1_H1 ;  /* 0x30000078ff787230 */ /* 0x000fe20000004100 */
[----:B------:R-:W-:Y:S01]  /*75d0*/  F2FP.SATFINITE.E5M2.F32.PACK_AB_MERGE_C R198, R47, R42, RZ ;  /* 0x0000002a2fc6723e */ /* 0x000fe200048060ff */
[C---:B------:R-:W-:Y:S01]  /*75e0*/  FMUL R46, R70.reuse, R50 ;  /* 0x00000032462e7220 */ /* 0x040fe20000400000 */
[C---:B------:R-:W-:Y:S01]  /*75f0*/  FMUL R51, R70.reuse, R51 ;  /* 0x0000003346337220 */ /* 0x040fe20000400000 */
[--C-:B------:R-:W-:Y:S02]  /*7600*/  HADD2.F32 R123, -RZ, R124.reuse.H0_H0 ;  /* 0x2000007cff7b7230 */ /* 0x100fe40000004100 */
[C---:B------:R-:W-:Y:S01]  /*7610*/  FMUL R50, R70.reuse, R54 ;  /* 0x0000003646327220 */ /* 0x040fe20000400000 */
[C---:B------:R-:W-:Y:S01]  /*7620*/  FFMA R46, R73.reuse, R119, R46 ;  /* 0x00000077492e7223 */ /* 0x040fe2000000002e */
[----:B------:R-:W-:Y:S02]  /*7630*/  HADD2.F32 R124, -RZ, R124.H1_H1 ;  /* 0x3000007cff7c7230 */ /* 0x000fe40000004100 */
[C---:B------:R-:W-:Y:S01]  /*7640*/  FFMA R51, R73.reuse, R120, R51 ;  /* 0x0000007849337223 */ /* 0x040fe20000000033 */
[C---:B------:R-:W-:Y:S01]  /*7650*/  FMUL R55, R70.reuse, R55 ;  /* 0x0000003746377220 */ /* 0x040fe20000400000 */
[C---:B------:R-:W-:Y:S01]  /*7660*/  FFMA R48, R73.reuse, R121, R48 ;  /* 0x0000007949307223 */ /* 0x040fe20000000030 */
[C---:B------:R-:W-:Y:S01]  /*7670*/  FFMA R49, R73.reuse, R122, R49 ;  /* 0x0000007a49317223 */ /* 0x040fe20000000031 */
[--C-:B------:R-:W-:Y:S02]  /*7680*/  HADD2.F32 R127, -RZ, R128.reuse.H0_H0 ;  /* 0x20000080ff7f7230 */ /* 0x100fe40000004100 */
[C---:B------:R-:W-:Y:S01]  /*7690*/  FFMA R50, R73.reuse, R123, R50 ;  /* 0x0000007b49327223 */ /* 0x040fe20000000032 */
[----:B------:R-:W-:Y:S02]  /*76a0*/  HADD2.F32 R128, -RZ, R128.H1_H1 ;  /* 0x30000080ff807230 */ /* 0x000fe40000004100 */
[C---:B------:R-:W-:Y:S01]  /*76b0*/  FMUL R54, R70.reuse, R58 ;  /* 0x0000003a46367220 */ /* 0x040fe20000400000 */
        /* <DEDUP_REMOVED lines=16> */
[----:B------:R-:W-:Y:S01]  /*77c0*/  FFMA R63, R73, R132, R63 ;  /* 0x00000084493f7223 */ /* 0x000fe2000000003f */
[----:B------:R-:W-:Y:S01]  /*77d0*/  FMUL R67, R70, R67 ;  /* 0x0000004346437220 */ /* 0x000fe20000400000 */
[----:B------:R-:W-:Y:S01]  /*77e0*/  F2FP.SATFINITE.E5M2.F32.PACK_AB_MERGE_C R199, R51, R46, RZ ;  /* 0x0000002e33c7723e */ /* 0x000fe200048060ff */
[C---:B------:R-:W-:Y:S01]  /*77f0*/  FFMA R60, R73.reuse, R133, R60 ;  /* 0x00000085493c7223 */ /* 0x040fe2000000003c */
[C---:B------:R-:W-:Y:S01]  /*7800*/  FFMA R61, R73.reuse, R134, R61 ;  /* 0x00000086493d7223 */ /* 0x040fe2000000003d */
[C---:B------:R-:W-:Y:S01]  /*7810*/  FFMA R62, R73.reuse, R135, R62 ;  /* 0x00000087493e7223 */ /* 0x040fe2000000003e */
[----:B------:R-:W-:Y:S01]  /*7820*/  FFMA R67, R73, R136, R67 ;  /* 0x0000008849437223 */ /* 0x000fe20000000043 */
[----:B------:R-:W-:Y:S02]  /*7830*/  F2FP.SATFINITE.E5M2.F32.PACK_AB_MERGE_C R198, R41, R40, R198 ;  /* 0x0000002829c6723e */ /* 0x000fe400048060c6 */
[----:B------:R-:W-:Y:S02]  /*7840*/  F2FP.SATFINITE.E5M2.F32.PACK_AB_MERGE_C R199, R45, R44, R199 ;  /* 0x0000002c2dc7723e */ /* 0x000fe400048060c7 */
[----:B------:R-:W-:Y:S02]  /*7850*/  F2FP.SATFINITE.E5M2.F32.PACK_AB_MERGE_C R200, R55, R50, RZ ;  /* 0x0000003237c8723e */ /* 0x000fe400048060ff */
[----:B------:R-:W-:Y:S01]  /*7860*/  F2FP.SATFINITE.E5M2.F32.PACK_AB_MERGE_C R201, R59, R54, RZ ;  /* 0x000000363bc9723e */ /* 0x000fe200048060ff */
[----:B------:R1:W-:Y:S01]  /*7870*/  STS.128 [R179+0x8020], R196 ;  /* 0x008020c4b3007388 */ /* 0x0003e20000000c00 */
[----:B------:R-:W-:Y:S02]  /*7880*/  F2FP.SATFINITE.E5M2.F32.PACK_AB_MERGE_C R202, R63, R58, RZ ;  /* 0x0000003a3fca723e */ /* 0x000fe400048060ff */
[----:B------:R-:W-:Y:S02]  /*7890*/  F2FP.SATFINITE.E5M2.F32.PACK_AB_MERGE_C R203, R67, R62, RZ ;  /* 0x0000003e43cb723e */ /* 0x000fe400048060ff */
[----:B------:R-:W-:Y:S02]  /*78a0*/  F2FP.SATFINITE.E5M2.F32.PACK_AB_MERGE_C R200, R49, R48, R200 ;  /* 0x0000003031c8723e */ /* 0x000fe400048060c8 */
[----:B------:R-:W-:Y:S02]  /*78b0*/  F2FP.SATFINITE.E5M2.F32.PACK_AB_MERGE_C R201, R53, R52, R201 ;  /* 0x0000003435c9723e */ /* 0x000fe400048060c9 */
[----:B------:R-:W-:Y:S02]  /*78c0*/  F2FP.SATFINITE.E5M2.F32.PACK_AB_MERGE_C R202, R57, R56, R202 ;  /* 0x0000003839ca723e */ /* 0x000fe400048060ca */
[----:B------:R-:W-:Y:S02]  /*78d0*/  F2FP.SATFINITE.E5M2.F32.PACK_AB_MERGE_C R203, R61, R60, R203 ;  /* 0x0000003c3dcb723e */ /* 0x000fe400048060cb */
[----:B------:R-:W-:Y:S02]  /*78e0*/  LEA R190, R166, UR44, 0x3 ;  /* 0x0000002ca6be7c11 */ /* 0x000fe4000f8e18ff */
[----:B------:R-:W-:Y:S01]  /*78f0*/  @P6 SHF.L.U32 R191, R165, 0x1f, RZ ;  /* 0x0000001fa5bf6819 */ /* 0x000fe200000006ff */
[----:B------:R1:W-:Y:S01]  /*7900*/  STS.128 [R178+0x8010], R200 ;  /* 0x008010c8b2007388 */ /* 0x0003e20000000c00 */
[----:B------:R-:W-:Y:S01]  /*7910*/  @!PT LDS RZ, [RZ] ;  /* 0x00000000fffff984 */ /* 0x000fe20000000800 */
[----:B------:R-:W-:Y:S01]  /*7920*/  @!PT LDS RZ, [RZ] ;  /* 0x00000000fffff984 */ /* 0x000fe20000000800 */
[----:B------:R-:W-:Y:S01]  /*7930*/  @!PT LDS RZ, [RZ] ;  /* 0x00000000fffff984 */ /* 0x000fe20000000800 */
[----:B------:R-:W-:Y:S01]  /*7940*/  @!PT LDS RZ, [RZ] ;  /* 0x00000000fffff984 */ /* 0x000fe20000000800 */
[----:B------:R2:W-:Y:S07]  /*7950*/  MEMBAR.ALL.CTA ;  /* 0x0000000000007992 */ /* 0x0005ee0000008000 */
[----:B--2---:R-:W2:Y:S02]  /*7960*/  FENCE.VIEW.ASYNC.S ;  /* 0x00000000000073c6 */ /* 0x004ea40000000000 */
[----:B--2---:R-:W-:Y:S06]  /*7970*/  BAR.SYNC.DEFER_BLOCKING 0x1, 0x80 ;  /* 0x0042000000007b1d */ /* 0x004fec0000010000 */
[----:B------:R-:W-:Y:S05]  /*7980*/  @P0 BRA `(.L_x_116) ;  /* 0x0000000000280947 */ /* 0x000fea0003800000 */
[----:B------:R-:W-:Y:S01]  /*7990*/  UIADD3 UR4, UPT, UPT, UR44, 0x8200, URZ ;  /* 0x000082002c047890 */ /* 0x000fe2000fffe0ff */
[----:B------:R-:W-:Y:S05]  /*79a0*/  UMOV UR51, UR36 ;  /* 0x0000002400337c82 */ /* 0x000fea0008000000 */
[----:B------:R-:W-:Y:S01]  /*79b0*/  MOV R173, UR4 ;  /* 0x0000000400ad7c02 */ /* 0x000fe20008000f00 */
[----:B------:R-:W-:Y:S03]  /*79c0*/  UIADD3 UR4, UP0, UPT, UR62, 0x680, URZ ;  /* 0x000006803e047890 */ /* 0x000fe6000ff1e0ff */
[----:B------:R-:W-:Y:S01]  /*79d0*/  R2UR UR48, R173 ;  /* 0x00000000ad3072ca */ /* 0x000fe200000e0000 */
[----:B------:R-:W-:Y:S11]  /*79e0*/  UIADD3.X UR5, UPT, UPT, URZ, UR63, URZ, UP0, !UPT ;  /* 0x0000003fff057290 */ /* 0x000ff600087fe4ff */
[----:B------:R-:W-:Y:S01]  /*79f0*/  @!UPT UIADD3 URZ, UPT, UPT, URZ, URZ, URZ ;  /* 0x000000fffffff290 */ /* 0x000fe2000fffe0ff */
[----:B------:R2:W-:Y:S01]  /*7a00*/  UTMASTG.3D [UR48], [UR4] ;  /* 0x00000030040073b5 */ /* 0x0005e20008010000 */
[----:B------:R0:W-:Y:S01]  /*7a10*/  UTMACMDFLUSH ;  /* 0x00000000000079b7 */ /* 0x0001e20000000000 */
[----:B--2---:R-:W-:Y:S04]  /*7a20*/  DEPBAR.LE SB0, 0x1 ;  /* 0x000080400000791a */ /* 0x004fe80000000000 */
.L_x_116:
[----:B------:R-:W-:Y:S05]  /*7a30*/  BSYNC.RECONVERGENT B0 ;  /* 0x0000000000007941 */ /* 0x000fea0003800200 */
.L_x_115:
[----:B------:R-:W-:Y:S06]  /*7a40*/  BAR.SYNC.DEFER_BLOCKING 0x1, 0x80 ;  /* 0x0042000000007b1d */ /* 0x000fec0000010000 */
[----:B------:R-:W2:Y:S01]  /*7a50*/  @P6 SYNCS.PHASECHK.TRANS64.TRYWAIT P0, [R190+URZ+0xe0], R191 ;  /* 0x0000e0bfbe0065a7 */ /* 0x000ea200080011ff */
[----:B------:R-:W-:Y:S01]  /*7a60*/  BSSY B1, `(.L_x_117) ;  /* 0x0000023000017945 */ /* 0x000fe20003800000 */
[----:B--2---:R-:W-:Y:S03]  /*7a70*/  @P6 SEL R180, RZ, 0x1, !P0 ;  /* 0x00000001ffb46807 */ /* 0x004fe60004000000 */
[----:B------:R-:W-:Y:S05]  /*7a80*/  @!P6 BRA `(.L_x_118) ;  /* 0x000000000080e947 */ /* 0x000fea0003800000 */
[----:B------:R-:W-:Y:S01]  /*7a90*/  ISETP.NE.AND P1, PT, R181, RZ, PT ;  /* 0x000000ffb500720c */ /* 0x000fe20003f25270 */
[----:B------:R-:W2:Y:S01]  /*7aa0*/  S2R R0, SR_CgaCtaId ;  /* 0x0000000000007919 */ /* 0x000ea20000008800 */
[----:B------:R-:W-:Y:S01]  /*7ab0*/  ISETP.NE.AND P0, PT, R180, RZ, PT ;  /* 0x000000ffb400720c */ /* 0x000fe20003f05270 */
[----:B------:R-:W-:Y:S10]  /*7ac0*/  BSSY B0, `(.L_x_119) ;  /* 0x0000009000007945 */ /* 0x000ff40003800000 */
[----:B------:R-:W-:Y:S04]  /*7ad0*/  @P1 IMAD R3, R166, 0x2000, R171 ;  /* 0x00002000a6031824 */ /* 0x000fe800078e02ab */
[C---:B------:R-:W-:Y:S01]  /*7ae0*/  @P1 IMAD.IADD R6, R3.reuse, 0x1, R182 ;  /* 0x0000000103061824 */ /* 0x040fe200078e02b6 */
[----:B------:R-:W-:Y:S03]  /*7af0*/  @P1 IADD3 R4, PT, PT, R3, R188, RZ ;  /* 0x000000bc03041210 */ /* 0x000fe60007ffe0ff */
[----:B------:R-:W-:Y:S01]  /*7b00*/  @P1 IMAD.IADD R2, R183, 0x1, R6 ;  /* 0x00000001b7021824 */ /* 0x000fe200078e0206 */
[----:B------:R-:W-:Y:S06]  /*7b10*/  @P0 BRA `(.L_x_120) ;  /* 0x00000000000c0947 */ /* 0x000fec0003800000 */
[----:B------:R-:W-:Y:S04]  /*7b20*/  SHF.L.U32 R5, R165, 0x1f, RZ ;  /* 0x0000001fa5057819 */ /* 0x000fe800000006ff */
[----:B------:R-:W3:Y:S02]  /*7b30*/  SYNCS.PHASECHK.TRANS64.TRYWAIT P0, [R190+URZ+0xe0], R5 ;  /* 0x0000e005be0075a7 */ /* 0x000ee400080011ff */
[----:B---3--:R-:W-:Y:S05]  /*7b40*/  @!P0 BRA `(.L_x_121) ;  /* 0x0000004c00c08947 */ /* 0x008fea0003800000 */
.L_x_120:
[----:B------:R-:W-:Y:S05]  /*7b50*/  BSYNC B0 ;  /* 0x0000000000007941 */ /* 0x000fea0003800000 */
.L_x_119:
[----:B------:R-:W-:Y:S01]  /*7b60*/  ISETP.NE.AND P0, PT, R181, RZ, PT ;  /* 0x000000ffb500720c */ /* 0x000fe20003f05270 */
[----:B---3--:R-:W-:Y:S02]  /*7b70*/  VIADD R5, R190, 0x100 ;  /* 0x00000100be057836 */ /* 0x008fe40000000000 */
[----:B------:R-:W-:Y:S03]  /*7b80*/  VIADD R166, R166, 0x1 ;  /* 0x00000001a6a67836 */ /* 0x000fe60000000000 */
[----:B--2---:R-:W-:Y:S07]  /*7b90*/  PRMT R0, R0, 0x654, R5 ;  /* 0x0000065400007816 */ /* 0x004fee0000000005 */
[----:B------:R2:W3:Y:S04]  /*7ba0*/  @P0 LDS.128 R140, [R3] ;  /* 0x00000000038c0984 */ /* 0x0004e80000000c00 */
[----:B------:R2:W4:Y:S04]  /*7bb0*/  @P0 LDS.128 R148, [R4+0x20] ;  /* 0x0000200004940984 */ /* 0x0005280000000c00 */
        /* <DEDUP_REMOVED lines=12> */
[----:B--234-:R-:W-:Y:S02]  /*7c80*/  LOP3.LUT R165, R165, R0, RZ, 0x3c, !PT ;  /* 0x00000000a5a57212 */ /* 0x01cfe400078e3cff */
.L_x_118:
[----:B------:R-:W-:Y:S05]  /*7c90*/  BSYNC B1 ;  /* 0x0000000000017941 */ /* 0x000fea0003800000 */
.L_x_117:
[----:B------:R-:W-:Y:S01]  /*7ca0*/  VIADD R0, R71, 0x40 ;  /* 0x0000004047007836 */ /* 0x000fe20000000000 */
[----:B------:R-:W-:Y:S04]  /*7cb0*/  BSSY.RECONVERGENT B6, `(.L_x_122) ;  /* 0x0000015000067945 */ /* 0x000fe80003800200 */
[----:B------:R-:W-:Y:S04]  /*7cc0*/  SHF.R.U32.HI R0, RZ, 0x15, R0 ;  /* 0x00000015ff007819 */ /* 0x000fe80000011600 */
[----:B------:R-:W-:Y:S11]  /*7cd0*/  LOP3.LUT P0, RZ, R0, 0x3, R159, 0x48, !PT ;  /* 0x0000000300ff7812 */ /* 0x000ff6000780489f */
[----:B------:R-:W-:Y:S02]  /*7ce0*/  @!UPT UIADD3 URZ, UPT, UPT, URZ, URZ, URZ ;  /* 0x000000fffffff290 */ /* 0x000fe4000fffe0ff */
        /* <DEDUP_REMOVED lines=8> */
[----:B------:R-:W5:Y:S01]  /*7d70*/  LDCU.64 UR4, c[0x4][0x18] ;  /* 0x01000300ff0477ac */ /* 0x000f620008000a00 */
[----:B--2---:R-:W-:Y:S01]  /*7d80*/  MOV R5, UR9 ;  /* 0x0000000900057c02 */ /* 0x004fe20008000f00 */
[----:B------:R-:W-:Y:S01]  /*7d90*/  IMAD.U32 R4, RZ, RZ, UR8 ;  /* 0x00000008ff047e24 */ /* 0x000fe2000f8e00ff */
[----:B---3--:R-:W-:Y:S01]  /*7da0*/  MOV R7, UR7 ;  /* 0x0000000700077c02 */ /* 0x008fe20008000f00 */
[----:B------:R-:W-:Y:S01]  /*7db0*/  IMAD.U32 R6, RZ, RZ, UR6 ;  /* 0x00000006ff067e24 */ /* 0x000fe2000f8e00ff */
[----:B-----5:R-:W-:Y:S01]  /*7dc0*/  MOV R11, UR5 ;  /* 0x00000005000b7c02 */ /* 0x020fe20008000f00 */
[----:B------:R-:W-:Y:S02]  /*7dd0*/  IMAD.U32 R10, RZ, RZ, UR4 ;  /* 0x00000004ff0a7e24 */ /* 0x000fe4000f8e00ff */
[----:B------:R-:W-:Y:S07]  /*7de0*/  LEPC R20, `(.L_x_123) ;  /* 0x000000001014794e */ /* 0x000fee0000000000 */
[----:B-1--4-:R-:W-:Y:S05]  /*7df0*/  CALL.ABS.NOINC R2 ;  /* 0x0000000002007343 */ /* 0x012fea0003c00000 */
.L_x_123:
[----:B------:R-:W-:Y:S05]  /*7e00*/  BSYNC.RECONVERGENT B6 ;  /* 0x0000000000067941 */ /* 0x000fea0003800200 */
.L_x_122:
[----:B------:R-:W-:Y:S01]  /*7e10*/  F2FP.F16.E5M2.UNPACK_B R4, R141 ;  /* 0x0000008dff04723e */ /* 0x000fe200020004ff */
[----:B------:R-:W-:Y:S05]  /*7e20*/  WARPSYNC.ALL ;  /* 0x0000000000007948 */ /* 0x000fea0003800000 */
[----:B------:R-:W-:Y:S01]  /*7e30*/  R2UR UR4, R71 ;  /* 0x00000000470472ca */ /* 0x000fe200000e0000 */
[--C-:B------:R-:W-:Y:S01]  /*7e40*/  HADD2.F32 R78, -RZ, R4.reuse.H0_H0 ;  /* 0x20000004ff4e7230 */ /* 0x100fe20000004100 */
[-C--:B------:R-:W-:Y:S01]  /*7e50*/  F2FP.F16.E5M2.UNPACK_B R0, R140.reuse ;  /* 0x0000008cff00723e */ /* 0x080fe200020004ff */
[----:B------:R-:W-:Y:S01]  /*7e60*/  HADD2.F32 R75, -RZ, R4.H1_H1 ;  /* 0x30000004ff4b7230 */ /* 0x000fe20000004100 */
[----:B------:R-:W-:Y:S01]  /*7e70*/  F2FP.F16.E5M2.UNPACK_B R4, R143 ;  /* 0x0000008fff04723e */ /* 0x000fe200020004ff */
[----:B------:R-:W-:Y:S01]  /*7e80*/  BSSY.RECONVERGENT B0, `(.L_x_124) ;  /* 0x0000116000007945 */ /* 0x000fe20003800200 */
[----:B------:R-:W-:Y:S01]  /*7e90*/  F2FP.F16.E5M2.UNPACK_B R3, R140.H1 ;  /* 0x0000008cff03723e */ /* 0x000fe200030004ff */
[--C-:B------:R-:W-:Y:S01]  /*7ea0*/  HADD2.F32 R2, -RZ, R0.reuse.H0_H0 ;  /* 0x20000000ff027230 */ /* 0x100fe20000004100 */
[----:B-1----:R-:W-:Y:S01]  /*7eb0*/  F2FP.F16.E5M2.UNPACK_B R127, R154 ;  /* 0x0000009aff7f723e */ /* 0x002fe200020004ff */
[----:B------:R-:W-:Y:S01]  /*7ec0*/  HADD2.F32 R72, -RZ, R0.H1_H1 ;  /* 0x30000000ff487230 */ /* 0x000fe20000004100 */
[----:B------:R-:W-:Y:S01]  /*7ed0*/  F2FP.F16.E5M2.UNPACK_B R0, R141.H1 ;  /* 0x0000008dff00723e */ /* 0x000fe200030004ff */
[--C-:B------:R-:W-:Y:S01]  /*7ee0*/  HADD2.F32 R74, -RZ, R3.reuse.H0_H0 ;  /* 0x20000003ff4a7230 */ /* 0x100fe20000004100 */
[----:B------:R-:W-:Y:S01]  /*7ef0*/  F2FP.F16.E5M2.UNPACK_B R117, R151.H1 ;  /* 0x00000097ff75723e */ /* 0x000fe200030004ff */
[----:B------:R-:W-:Y:S01]  /*7f00*/  HADD2.F32 R76, -RZ, R3.H1_H1 ;  /* 0x30000003ff4c7230 */ /* 0x000fe20000004100 */
[-C--:B------:R-:W-:Y:S01]  /*7f10*/  F2FP.F16.E5M2.UNPACK_B R3, R142.reuse ;  /* 0x0000008eff03723e */ /* 0x080fe200020004ff */
[--C-:B------:R-:W-:Y:S01]  /*7f20*/  HADD2.F32 R80, -RZ, R0.reuse.H0_H0 ;  /* 0x20000000ff507230 */ /* 0x100fe20000004100 */
[----:B------:R-:W-:Y:S01]  /*7f30*/  ISETP.NE.AND P0, PT, R174, RZ, PT ;  /* 0x000000ffae00720c */ /* 0x000fe20003f05270 */
[----:B------:R-:W-:Y:S01]  /*7f40*/  HADD2.F32 R77, -RZ, R0.H1_H1 ;  /* 0x30000000ff4d7230 */ /* 0x000fe20000004100 */
[----:B------:R-:W-:Y:S01]  /*7f50*/  F2FP.F16.E5M2.UNPACK_B R0, R142.H1 ;  /* 0x0000008eff00723e */ /* 0x000fe200030004ff */
[--C-:B------:R-:W-:Y:S01]  /*7f60*/  HADD2.F32 R82, -RZ, R3.reuse.H0_H0 ;  /* 0x20000003ff527230 */ /* 0x100fe20000004100 */
[----:B------:R-:W-:Y:S01]  /*7f70*/  ISETP.NE.AND P6, PT, R189, RZ, PT ;  /* 0x000000ffbd00720c */ /* 0x000fe20003fc5270 */
[----:B------:R-:W-:Y:S01]  /*7f80*/  HADD2.F32 R79, -RZ, R3.H1_H1 ;  /* 0x30000003ff4f7230 */ /* 0x000fe20000004100 */
[----:B------:R-:W-:Y:S01]  /*7f90*/  F2FP.F16.E5M2.UNPACK_B R3, R143.H1 ;  /* 0x0000008fff03723e */ /* 0x000fe200030004ff */
[--C-:B------:R-:W-:Y:S02]  /*7fa0*/  HADD2.F32 R84, -RZ, R0.reuse.H0_H0 ;  /* 0x20000000ff547230 */ /* 0x100fe40000004100 */
[----:B------:R-:W-:Y:S01]  /*7fb0*/  HADD2.F32 R81, -RZ, R0.H1_H1 ;  /* 0x30000000ff517230 */ /* 0x000fe20000004100 */
[-C--:B------:R-:W-:Y:S01]  /*7fc0*/  F2FP.F16.E5M2.UNPACK_B R0, R144.reuse ;  /* 0x00000090ff00723e */ /* 0x080fe200020004ff */
[--C-:B------:R-:W-:Y:S02]  /*7fd0*/  HADD2.F32 R86, -RZ, R4.reuse.H0_H0 ;  /* 0x20000004ff567230 */ /* 0x100fe40000004100 */
[----:B------:R-:W-:Y:S01]  /*7fe0*/  HADD2.F32 R83, -RZ, R4.H1_H1 ;  /* 0x30000004ff537230 */ /* 0x000fe20000004100 */
[-C--:B------:R-:W-:Y:S01]  /*7ff0*/  F2FP.F16.E5M2.UNPACK_B R4, R145.reuse ;  /* 0x00000091ff04723e */ /* 0x080fe200020004ff */
[--C-:B------:R-:W-:Y:S02]  /*8000*/  HADD2.F32 R90, -RZ, R0.reuse.H0_H0 ;  /* 0x20000000ff5a7230 */ /* 0x100fe40000004100 */
[----:B------:R-:W-:Y:S01]  /*8010*/  HADD2.F32 R87, -RZ, R0.H1_H1 ;  /* 0x30000000ff577230 */ /* 0x000fe20000004100 */
[----:B------:R-:W-:Y:S01]  /*8020*/  F2FP.F16.E5M2.UNPACK_B R0, R145.H1 ;  /* 0x00000091ff00723e */ /* 0x000fe200030004ff */
[--C-:B------:R-:W-:Y:S02]  /*8030*/  HADD2.F32 R88, -RZ, R3.reuse.H0_H0 ;  /* 0x20000003ff587230 */ /* 0x100fe40000004100 */
[----:B------:R-:W-:Y:S01]  /*8040*/  HADD2.F32 R85, -RZ, R3.H1_H1 ;  /* 0x30000003ff557230 */ /* 0x000fe20000004100 */
[----:B------:R-:W-:Y:S01]  /*8050*/  F2FP.F16.E5M2.UNPACK_B R3, R144.H1 ;  /* 0x00000090ff03723e */ /* 0x000fe200030004ff */
[--C-:B------:R-:W-:Y:S02]  /*8060*/  HADD2.F32 R96, -RZ, R0.reuse.H0_H0 ;  /* 0x20000000ff607230 */ /* 0x100fe40000004100 */
[----:B------:R-:W-:Y:S01]  /*8070*/  HADD2.F32 R93, -RZ, R0.H1_H1 ;  /* 0x30000000ff5d7230 */ /* 0x000fe20000004100 */
[-C--:B------:R-:W-:Y:S01]  /*8080*/  F2FP.F16.E5M2.UNPACK_B R0, R146.reuse.H1 ;  /* 0x00000092ff00723e */ /* 0x080fe200030004ff */
[--C-:B------:R-:W-:Y:S02]  /*8090*/  HADD2.F32 R94, -RZ, R4.reuse.H0_H0 ;  /* 0x20000004ff5e7230 */ /* 0x100fe40000004100 */
[----:B------:R-:W-:Y:S01]  /*80a0*/  HADD2.F32 R91, -RZ, R4.H1_H1 ;  /* 0x30000004ff5b7230 */ /* 0x000fe20000004100 */
[----:B------:R-:W-:Y:S01]  /*80b0*/  F2FP.F16.E5M2.UNPACK_B R4, R147 ;  /* 0x00000093ff04723e */ /* 0x000fe200020004ff */
[--C-:B------:R-:W-:Y:S02]  /*80c0*/  HADD2.F32 R92, -RZ, R3.reuse.H0_H0 ;  /* 0x20000003ff5c7230 */ /* 0x100fe40000004100 */
[----:B------:R-:W-:Y:S01]  /*80d0*/  HADD2.F32 R89, -RZ, R3.H1_H1 ;  /* 0x30000003ff597230 */ /* 0x000fe20000004100 */
[----:B------:R-:W-:Y:S01]  /*80e0*/  F2FP.F16.E5M2.UNPACK_B R3, R146 ;  /* 0x00000092ff03723e */ /* 0x000fe200020004ff */
[--C-:B------:R-:W-:Y:S02]  /*80f0*/  HADD2.F32 R100, -RZ, R0.reuse.H0_H0 ;  /* 0x20000000ff647230 */ /* 0x100fe40000004100 */
[----:B------:R-:W-:Y:S01]  /*8100*/  HADD2.F32 R97, -RZ, R0.H1_H1 ;  /* 0x30000000ff617230 */ /* 0x000fe20000004100 */
[-C--:B------:R-:W-:Y:S01]  /*8110*/  F2FP.F16.E5M2.UNPACK_B R0, R148.reuse ;  /* 0x00000094ff00723e */ /* 0x080fe200020004ff */
[--C-:B------:R-:W-:Y:S02]  /*8120*/  HADD2.F32 R102, -RZ, R4.reuse.H0_H0 ;  /* 0x20000004ff667230 */ /* 0x100fe40000004100 */
[----:B------:R-:W-:Y:S01]  /*8130*/  HADD2.F32 R99, -RZ, R4.H1_H1 ;  /* 0x30000004ff637230 */ /* 0x000fe20000004100 */
[----:B------:R-:W-:Y:S01]  /*8140*/  F2FP.F16.E5M2.UNPACK_B R4, R149 ;  /* 0x00000095ff04723e */ /* 0x000fe200020004ff */
[--C-:B------:R-:W-:Y:S02]  /*8150*/  HADD2.F32 R98, -RZ, R3.reuse.H0_H0 ;  /* 0x20000003ff627230 */ /* 0x100fe40000004100 */
[----:B------:R-:W-:Y:S01]  /*8160*/  HADD2.F32 R95, -RZ, R3.H1_H1 ;  /* 0x30000003ff5f7230 */ /* 0x000fe20000004100 */
[----:B------:R-:W-:Y:S01]  /*8170*/  F2FP.F16.E5M2.UNPACK_B R3, R147.H1 ;  /* 0x00000093ff03723e */ /* 0x000fe200030004ff */
[--C-:B------:R-:W-:Y:S02]  /*8180*/  HADD2.F32 R106, -RZ, R0.reuse.H0_H0 ;  /* 0x20000000ff6a7230 */ /* 0x100fe40000004100 */
[----:B------:R-:W-:Y:S01]  /*8190*/  HADD2.F32 R103, -RZ, R0.H1_H1 ;  /* 0x30000000ff677230 */ /* 0x000fe20000004100 */
[----:B------:R-:W-:Y:S01]  /*81a0*/  F2FP.F16.E5M2.UNPACK_B R0, R148.H1 ;  /* 0x00000094ff00723e */ /* 0x000fe200030004ff */
[--C-:B------:R-:W-:Y:S02]  /*81b0*/  HADD2.F32 R110, -RZ, R4.reuse.H0_H0 ;  /* 0x20000004ff6e7230 */ /* 0x100fe40000004100 */
[----:B------:R-:W-:Y:S02]  /*81c0*/  HADD2.F32 R107, -RZ, R4.H1_H1 ;  /* 0x30000004ff6b7230 */ /* 0x000fe40000004100 */
[--C-:B------:R-:W-:Y:S01]  /*81d0*/  HADD2.F32 R104, -RZ, R3.reuse.H0_H0 ;  /* 0x20000003ff687230 */ /* 0x100fe20000004100 */
[----:B------:R-:W1:Y:S01]  /*81e0*/  LDTM.x64 R4, tmem[UR4+0x40] ;  /* 0x00004004000479ee */ /* 0x000e620008340000 */
[----:B------:R-:W-:Y:S01]  /*81f0*/  HADD2.F32 R101, -RZ, R3.H1_H1 ;  /* 0x30000003ff657230 */ /* 0x000fe20000004100 */
[----:B------:R-:W-:Y:S01]  /*8200*/  F2FP.F16.E5M2.UNPACK_B R3, R149.H1 ;  /* 0x00000095ff03723e */ /* 0x000fe200030004ff */
        /* <DEDUP_REMOVED lines=14> */
[----:B------:R-:W-:Y:S01]  /*82f0*/  F2FP.F16.E5M2.UNPACK_B R0, R152.H1 ;  /* 0x00000098ff00723e */ /* 0x000fe200030004ff */
[--C-:B------:R-:W-:Y:S02]  /*8300*/  HADD2.F32 R122, -RZ, R3.reuse.H0_H0 ;  /* 0x20000003ff7a7230 */ /* 0x100fe40000004100 */
[C---:B-1----:R-:W-:Y:S01]  /*8310*/  FMUL R7, R70.reuse, R7 ;  /* 0x0000000746077220 */ /* 0x042fe20000400000 */
        /* <DEDUP_REMOVED lines=10> */
[C---:B------:R-:W-:Y:S01]  /*83c0*/  FMUL R0, R70.reuse, R4 ;  /* 0x0000000446007220 */ /* 0x040fe20000400000 */
[--C-:B------:R-:W-:Y:S01]  /*83d0*/  HADD2.F32 R130, -RZ, R127.reuse.H0_H0 ;  /* 0x2000007fff827230 */ /* 0x100fe20000004100 */
[----:B------:R-:W-:Y:S01]  /*83e0*/  F2FP.F16.E5M2.UNPACK_B R4, R155 ;  /* 0x0000009bff04723e */ /* 0x000fe200020004ff */
[----:B------:R-:W-:Y:S02]  /*83f0*/  HADD2.F32 R127, -RZ, R127.H1_H1 ;  /* 0x3000007fff7f7230 */ /* 0x000fe40000004100 */
[C---:B------:R-:W-:Y:S01]  /*8400*/  FFMA R0, R73.reuse, R2, R0 ;  /* 0x0000000249007223 */ /* 0x040fe20000000000 */
[C---:B------:R-:W-:Y:S01]  /*8410*/  FMUL R2, R70.reuse, R5 ;  /* 0x0000000546027220 */ /* 0x040fe20000400000 */
[--C-:B------:R-:W-:Y:S01]  /*8420*/  HADD2.F32 R132, -RZ, R3.reuse.H0_H0 ;  /* 0x20000003ff847230 */ /* 0x100fe20000004100 */
[----:B------:R-:W-:Y:S01]  /*8430*/  F2FP.F16.E5M2.UNPACK_B R5, R155.H1 ;  /* 0x0000009bff05723e */ /* 0x000fe200030004ff */
[----:B------:R-:W-:Y:S02]  /*8440*/  HADD2.F32 R129, -RZ, R3.H1_H1 ;  /* 0x30000003ff817230 */ /* 0x000fe40000004100 */
[C---:B------:R-:W-:Y:S01]  /*8450*/  FFMA R2, R73.reuse, R72, R2 ;  /* 0x0000004849027223 */ /* 0x040fe20000000002 */
[--C-:B------:R-:W-:Y:S02]  /*8460*/  HADD2.F32 R72, -RZ, R4.reuse.H0_H0 ;  /* 0x20000004ff487230 */ /* 0x100fe40000004100 */
[C---:B------:R-:W-:Y:S01]  /*8470*/  FMUL R3, R70.reuse, R6 ;  /* 0x0000000646037220 */ /* 0x040fe20000400000 */
[----:B------:R-:W-:Y:S02]  /*8480*/  HADD2.F32 R131, -RZ, R4.H1_H1 ;  /* 0x30000004ff837230 */ /* 0x000fe40000004100 */
[C---:B------:R-:W-:Y:S01]  /*8490*/  FMUL R4, R70.reuse, R9 ;  /* 0x0000000946047220 */ /* 0x040fe20000400000 */
[--C-:B------:R-:W-:Y:S02]  /*84a0*/  HADD2.F32 R133, -RZ, R5.reuse.H1_H1 ;  /* 0x30000005ff857230 */ /* 0x100fe40000004100 */
[C---:B------:R-:W-:Y:S01]  /*84b0*/  FFMA R3, R73.reuse, R74, R3 ;  /* 0x0000004a49037223 */ /* 0x040fe20000000003 */
[----:B------:R-:W-:Y:S01]  /*84c0*/  FFMA R7, R73, R76, R7 ;  /* 0x0000004c49077223 */ /* 0x000fe20000000007 */
[----:B------:R-:W-:Y:S02]  /*84d0*/  HADD2.F32 R74, -RZ, R5.H0_H0 ;  /* 0x20000005ff4a7230 */ /* 0x000fe40000004100 */
[C---:B------:R-:W-:Y:S01]  /*84e0*/  FMUL R5, R70.reuse, R10 ;  /* 0x0000000a46057220 */ /* 0x040fe20000400000 */
[C---:B------:R-:W-:Y:S01]  /*84f0*/  FMUL R6, R70.reuse, R11 ;  /* 0x0000000b46067220 */ /* 0x040fe20000400000 */
[C---:B------:R-:W-:Y:S01]  /*8500*/  FMUL R11, R70.reuse, R16 ;  /* 0x00000010460b7220 */ /* 0x040fe20000400000 */
[----:B------:R-:W-:Y:S01]  /*8510*/  F2FP.SATFINITE.E5M2.F32.PACK_AB_MERGE_C R135, R7, R3, RZ ;  /* 0x000000030787723e */ /* 0x000fe200048060ff */
[C---:B------:R-:W-:Y:S01]  /*8520*/  FMUL R3, R70.reuse, R8 ;  /* 0x0000000846037220 */ /* 0x040fe20000400000 */
[C---:B------:R-:W-:Y:S01]  /*8530*/  FMUL R7, R70.reuse, R12 ;  /* 0x0000000c46077220 */ /* 0x040fe20000400000 */
[C---:B------:R-:W-:Y:S01]  /*8540*/  FMUL R8, R70.reuse, R13 ;  /* 0x0000000d46087220 */ /* 0x040fe20000400000 */
[C---:B------:R-:W-:Y:S01]  /*8550*/  FMUL R12, R70.reuse, R17 ;  /* 0x00000011460c7220 */ /* 0x040fe20000400000 */
[C---:B------:R-:W-:Y:S01]  /*8560*/  FFMA R3, R73.reuse, R78, R3 ;  /* 0x0000004e49037223 */ /* 0x040fe20000000003 */
[C---:B------:R-:W-:Y:S01]  /*8570*/  FFMA R4, R73.reuse, R75, R4 ;  /* 0x0000004b49047223 */ /* 0x040fe20000000004 */
[C---:B------:R-:W-:Y:S01]  /*8580*/  FFMA R5, R73.reuse, R80, R5 ;  /* 0x0000005049057223 */ /* 0x040fe20000000005 */
[C---:B------:R-:W-:Y:S01]  /*8590*/  FFMA R6, R73.reuse, R77, R6 ;  /* 0x0000004d49067223 */ /* 0x040fe20000000006 */
[C---:B------:R-:W-:Y:S01]  /*85a0*/  FFMA R7, R73.reuse, R82, R7 ;  /* 0x0000005249077223 */ /* 0x040fe20000000007 */
[C---:B------:R-:W-:Y:S01]  /*85b0*/  FFMA R8, R73.reuse, R79, R8 ;  /* 0x0000004f49087223 */ /* 0x040fe20000000008 */
[C---:B------:R-:W-:Y:S01]  /*85c0*/  FMUL R16, R70.reuse, R21 ;  /* 0x0000001546107220 */ /* 0x040fe20000400000 */
[----:B------:R-:W-:Y:S01]  /*85d0*/  FMUL R9, R70, R14 ;  /* 0x0000000e46097220 */ /* 0x000fe20000400000 */
[----:B------:R-:W-:Y:S01]  /*85e0*/  F2FP.SATFINITE.E5M2.F32.PACK_AB_MERGE_C R5, R6, R5, RZ ;  /* 0x000000050605723e */ /* 0x000fe200048060ff */
[C---:B------:R-:W-:Y:S01]  /*85f0*/  FMUL R10, R70.reuse, R15 ;  /* 0x0000000f460a7220 */ /* 0x040fe20000400000 */
[C---:B------:R-:W-:Y:S01]  /*8600*/  FMUL R15, R70.reuse, R20 ;  /* 0x00000014460f7220 */ /* 0x040fe20000400000 */
[C---:B------:R-:W-:Y:S01]  /*8610*/  FFMA R9, R73.reuse, R84, R9 ;  /* 0x0000005449097223 */ /* 0x040fe20000000009 */
[C---:B------:R-:W-:Y:S01]  /*8620*/  FMUL R20, R70.reuse, R25 ;  /* 0x0000001946147220 */ /* 0x040fe20000400000 */
[C---:B------:R-:W-:Y:S01]  /*8630*/  FFMA R10, R73.reuse, R81, R10 ;  /* 0x00000051490a7223 */ /* 0x040fe2000000000a */
[C---:B------:R-:W-:Y:S01]  /*8640*/  FFMA R11, R73.reuse, R86, R11 ;  /* 0x00000056490b7223 */ /* 0x040fe2000000000b */
[C---:B------:R-:W-:Y:S01]  /*8650*/  FFMA R12, R73.reuse, R83, R12 ;  /* 0x00000053490c7223 */ /* 0x040fe2000000000c */
[C---:B------:R-:W-:Y:S01]  /*8660*/  FMUL R13, R70.reuse, R18 ;  /* 0x00000012460d7220 */ /* 0x040fe20000400000 */
[----:B------:R-:W-:Y:S01]  /*8670*/  FMUL R14, R70, R19 ;  /* 0x00000013460e7220 */ /* 0x000fe20000400000 */
[----:B------:R-:W-:Y:S01]  /*8680*/  F2FP.SATFINITE.E5M2.F32.PACK_AB_MERGE_C R9, R10, R9, RZ ;  /* 0x000000090a09723e */ /* 0x000fe200048060ff */
[C---:B------:R-:W-:Y:S01]  /*8690*/  FMUL R19, R70.reuse, R24 ;  /* 0x0000001846137220 */ /* 0x040fe20000400000 */
        /* <DEDUP_REMOVED lines=17> */
[----:B------:R-:W-:Y:S01]  /*87b0*/  FMUL R27, R70, R32 ;  /* 0x00000020461b7220 */ /* 0x000fe20000400000 */
[C---:B------:R-:W-:Y:S01]  /*87c0*/  FFMA R21, R73.reuse, R96, R21 ;  /* 0x0000006049157223 */ /* 0x040fe20000000015 */
[C---:B------:R-:W-:Y:S01]  /*87d0*/  FFMA R22, R73.reuse, R93, R22 ;  /* 0x0000005d49167223 */ /* 0x040fe20000000016 */
[----:B------:R-:W-:Y:S01]  /*87e0*/  F2FP.SATFINITE.E5M2.F32.PACK_AB_MERGE_C R16, R16, R15, R17 ;  /* 0x0000000f1010723e */ /* 0x000fe20004806011 */
[C---:B------:R-:W-:Y:S01]  /*87f0*/  FFMA R23, R73.reuse, R98, R23 ;  /* 0x0000006249177223 */ /* 0x040fe20000000017 */
[C---:B------:R-:W-:Y:S01]  /*8800*/  FFMA R24, R73.reuse, R95, R24 ;  /* 0x0000005f49187223 */ /* 0x040fe20000000018 */
[----:B------:R-:W-:Y:S01]  /*8810*/  FMUL R32, R70, R37 ;  /* 0x0000002546207220 */ /* 0x000fe20000400000 */
[----:B------:R-:W-:Y:S01]  /*8820*/  F2FP.SATFINITE.E5M2.F32.PACK_AB_MERGE_C R21, R22, R21, RZ ;  /* 0x000000151615723e */ /* 0x000fe200048060ff */
[C---:B------:R-:W-:Y:S01]  /*8830*/  FMUL R25, R70.reuse, R30 ;  /* 0x0000001e46197220 */ /* 0x040fe20000400000 */
[C---:B------:R-:W-:Y:S01]  /*8840*/  FMUL R26, R70.reuse, R31 ;  /* 0x0000001f461a7220 */ /* 0x040fe20000400000 */
[----:B------:R-:W-:Y:S01]  /*8850*/  FMUL R31, R70, R36 ;  /* 0x00000024461f7220 */ /* 0x000fe20000400000 */
[----:B------:R-:W-:Y:S01]  /*8860*/  F2FP.SATFINITE.E5M2.F32.PACK_AB_MERGE_C R17, R20, R19, R21 ;  /* 0x000000131411723e */ /* 0x000fe20004806015 */
        /* <DEDUP_REMOVED lines=8> */
[----:B------:R-:W-:Y:S01]  /*88f0*/  FMUL R35, R70, R40 ;  /* 0x0000002846237220 */ /* 0x000fe20000400000 */
[C---:B------:R-:W-:Y:S01]  /*8900*/  FFMA R29, R73.reuse, R104, R29 ;  /* 0x00000068491d7223 */ /* 0x040fe2000000001d */
[----:B------:R-:W-:Y:S01]  /*8910*/  F2FP.SATFINITE.E5M2.F32.PACK_AB_MERGE_C R18, R24, R23, R18 ;  /* 0x000000171812723e */ /* 0x000fe20004806012 */
        /* <DEDUP_REMOVED lines=22> */
[C---:B------:R-:W-:Y:S01]  /*8a80*/  FMUL R41, R70.reuse, R46 ;  /* 0x0000002e46297220 */ /* 0x040fe20000400000 */
[C---:B------:R-:W-:Y:S01]  /*8a90*/  FMUL R42, R70.reuse, R47 ;  /* 0x0000002f462a7220 */ /* 0x040fe20000400000 */
        /* <DEDUP_REMOVED lines=8> */
[C---:B------:R-:W-:Y:S01]  /*8b20*/  FMUL R47, R70.reuse, R52 ;  /* 0x00000034462f7220 */ /* 0x040fe20000400000 */
        /* <DEDUP_REMOVED lines=10> */
[C---:B------:R-:W-:Y:S01]  /*8bd0*/  FFMA R45, R73.reuse, R120, R45 ;  /* 0x00000078492d7223 */ /* 0x040fe2000000002d */
[C---:B------:R-:W-:Y:S01]  /*8be0*/  FMUL R59, R70.reuse, R64 ;  /* 0x00000040463b7220 */ /* 0x040fe20000400000 */
[C---:B------:R-:W-:Y:S01]  /*8bf0*/  FMUL R60, R70.reuse, R65 ;  /* 0x00000041463c7220 */ /* 0x040fe20000400000 */
[C---:B------:R-:W-:Y:S01]  /*8c00*/  FMUL R61, R70.reuse, R66 ;  /* 0x00000042463d7220 */ /* 0x040fe20000400000 */
[----:B------:R-:W-:Y:S01]  /*8c10*/  FMUL R62, R70, R67 ;  /* 0x00000043463e7220 */ /* 0x000fe20000400000 */
[C---:B------:R-:W-:Y:S01]  /*8c20*/  FFMA R46, R73.reuse, R117, R46 ;  /* 0x00000075492e7223 */ /* 0x040fe2000000002e */
[----:B------:R-:W-:Y:S01]  /*8c30*/  F2FP.SATFINITE.E5M2.F32.PACK_AB_MERGE_C R64, R2, R0, R135 ;  /* 0x000000000240723e */ /* 0x000fe20004806087 */
[C---:B------:R-:W-:Y:S01]  /*8c40*/  FFMA R47, R73.reuse, R122, R47 ;  /* 0x0000007a492f7223 */ /* 0x040fe2000000002f */
[----:B------:R-:W-:Y:S01]  /*8c50*/  F2FP.SATFINITE.E5M2.F32.PACK_AB_MERGE_C R65, R4, R3, R5 ;  /* 0x000000030441723e */ /* 0x000fe20004806005 */
[C---:B------:R-:W-:Y:S01]  /*8c60*/  FFMA R48, R73.reuse, R119, R48 ;  /* 0x0000007749307223 */ /* 0x040fe20000000030 */
[----:B------:R-:W-:Y:S01]  /*8c70*/  F2FP.SATFINITE.E5M2.F32.PACK_AB_MERGE_C R66, R8, R7, R9 ;  /* 0x000000070842723e */ /* 0x000fe20004806009 */
[C---:B------:R-:W-:Y:S01]  /*8c80*/  FFMA R49, R73.reuse, R124, R49 ;  /* 0x0000007c49317223 */ /* 0x040fe20000000031 */
[----:B------:R-:W-:Y:S01]  /*8c90*/  F2FP.SATFINITE.E5M2.F32.PACK_AB_MERGE_C R67, R12, R11, R13 ;  /* 0x0000000b0c43723e */ /* 0x000fe2000480600d */
[----:B------:R-:W-:Y:S01]  /*8ca0*/  FMUL R53, R70, R58 ;  /* 0x0000003a46357220 */ /* 0x000fe20000400000 */
[C---:B------:R-:W-:Y:S01]  /*8cb0*/  FFMA R50, R73.reuse, R121, R50 ;  /* 0x0000007949327223 */ /* 0x040fe20000000032 */
[C---:B------:R-:W-:Y:S01]  /*8cc0*/  FFMA R51, R73.reuse, R126, R51 ;  /* 0x0000007e49337223 */ /* 0x040fe20000000033 */
[C---:B------:R-:W-:Y:S01]  /*8cd0*/  FFMA R52, R73.reuse, R123, R52 ;  /* 0x0000007b49347223 */ /* 0x040fe20000000034 */
[----:B------:R1:W-:Y:S01]  /*8ce0*/  STS.128 [R137+UR44+0xa200], R64 ;  /* 0x00a2004089007988 */ /* 0x0003e20008000c2c */
[C---:B------:R-:W-:Y:S01]  /*8cf0*/  FFMA R53, R73.reuse, R128, R53 ;  /* 0x0000008049357223 */ /* 0x040fe20000000035 */
[----:B------:R-:W-:Y:S01]  /*8d00*/  F2FP.SATFINITE.E5M2.F32.PACK_AB_MERGE_C R37, R38, R37, RZ ;  /* 0x000000252625723e */ /* 0x000fe200048060ff */
[C---:B------:R-:W-:Y:S01]  /*8d10*/  FFMA R54, R73.reuse, R125, R54 ;  /* 0x0000007d49367223 */ /* 0x040fe20000000036 */
[----:B------:R-:W-:Y:S01]  /*8d20*/  FMUL R58, R70, R63 ;  /* 0x0000003f463a7220 */ /* 0x000fe20000400000 */
[C---:B------:R-:W-:Y:S01]  /*8d30*/  FFMA R55, R73.reuse, R130, R55 ;  /* 0x0000008249377223 */ /* 0x040fe20000000037 */
[C---:B------:R-:W-:Y:S01]  /*8d40*/  FFMA R56, R73.reuse, R127, R56 ;  /* 0x0000007f49387223 */ /* 0x040fe20000000038 */
[C---:B------:R-:W-:Y:S01]  /*8d50*/  FFMA R57, R73.reuse, R132, R57 ;  /* 0x0000008449397223 */ /* 0x040fe20000000039 */
[----:B------:R1:W-:Y:S01]  /*8d60*/  STS.128 [R176+0xa010], R16 ;  /* 0x00a01010b0007388 */ /* 0x0003e20000000c00 */
[----:B------:R-:W-:Y:S01]  /*8d70*/  F2FP.SATFINITE.E5M2.F32.PACK_AB_MERGE_C R33, R36, R35, R37 ;  /* 0x000000232421723e */ /* 0x000fe20004806025 */
[C---:B------:R-:W-:Y:S01]  /*8d80*/  FFMA R58, R73.reuse, R129, R58 ;  /* 0x00000081493a7223 */ /* 0x040fe2000000003a */
[----:B------:R-:W-:Y:S01]  /*8d90*/  F2FP.SATFINITE.E5M2.F32.PACK_AB_MERGE_C R34, R42, R41, RZ ;  /* 0x000000292a22723e */ /* 0x000fe200048060ff */
[C---:B------:R-:W-:Y:S01]  /*8da0*/  FFMA R59, R73.reuse, R72, R59 ;  /* 0x00000048493b7223 */ /* 0x040fe2000000003b */
[----:B------:R-:W-:Y:S01]  /*8db0*/  F2FP.SATFINITE.E5M2.F32.PACK_AB_MERGE_C R35, R46, R45, RZ ;  /* 0x0000002d2e23723e */ /* 0x000fe200048060ff */
        /* <DEDUP_REMOVED lines=25> */
[----:B------:R-:W-:Y:S02]  /*8f50*/  UIADD3 UR4, UP0, UPT, UR62, 0x680, URZ ;  /* 0x000006803e047890 */ /* 0x000fe4000ff1e0ff */
[----:B------:R-:W-:Y:S02]  /*8f60*/  UIADD3 UR9, UPT, UPT, UR49, 0x40, URZ ;  /* 0x0000004031097890 */ /* 0x000fe4000fffe0ff */
[----:B------:R-:W-:Y:S02]  /*8f70*/  UIADD3 UR8, UPT, UPT, UR44, 0xa200, URZ ;  /* 0x0000a2002c087890 */ /* 0x000fe4000fffe0ff */
[----:B------:R-:W-:Y:S01]  /*8f80*/  UIADD3.X UR5, UPT, UPT, URZ, UR63, URZ, UP0, !UPT ;  /* 0x0000003fff057290 */ /* 0x000fe200087fe4ff */
[----:B------:R-:W-:Y:S01]  /*8f90*/  UMOV UR10, UR50 ;  /* 0x00000032000a7c82 */ /* 0x000fe20008000000 */
[----:B------:R-:W-:Y:S07]  /*8fa0*/  UMOV UR11, UR36 ;  /* 0x00000024000b7c82 */ /* 0x000fee0008000000 */
[----:B------:R2:W-:Y:S01]  /*8fb0*/  UTMASTG.3D [UR8], [UR4] ;  /* 0x00000008040073b5 */ /* 0x0005e20008010000 */
[----:B------:R0:W-:Y:S01]  /*8fc0*/  UTMACMDFLUSH ;  /* 0x00000000000079b7 */ /* 0x0001e20000000000 */
[----:B--2---:R-:W-:Y:S04]  /*8fd0*/  DEPBAR.LE SB0, 0x1 ;  /* 0x000080400000791a */ /* 0x004fe80000000000 */
.L_x_125:
[----:B------:R-:W-:Y:S05]  /*8fe0*/  BSYNC.RECONVERGENT B0 ;  /* 0x0000000000007941 */ /* 0x000fea0003800200 */
.L_x_124:
        /* <DEDUP_REMOVED lines=17> */
.L_x_129:
[----:B------:R-:W-:Y:S05]  /*9100*/  BSYNC B0 ;  /* 0x0000000000007941 */ /* 0x000fea0003800000 */
.L_x_128:
        /* <DEDUP_REMOVED lines=15> */
[----:B------:R-:W-:Y:S02]  /*9200*/  SEL R0, RZ, 0x1, P0 ;  /* 0x00000001ff007807 */ /* 0x000fe40000000000 */
[----:B------:R-:W-:Y:S02]  /*9210*/  SEL R166, R166, RZ, P0 ;  /* 0x000000ffa6a67207 */ /* 0x000fe40000000000 */
[----:B------:R-:W-:Y:S01]  /*9220*/  LOP3.LUT R165, R165, R0, RZ, 0x3c, !PT ;  /* 0x00000000a5a57212 */ /* 0x000fe200078e3cff */
[----:B-----5:R2:W-:Y:S06]  /*9230*/  SYNCS.ARRIVE.TRANS64.RED.A1T0 RZ, [R2+URZ], RZ ;  /* 0x000000ff02ff79a7 */ /* 0x0205ec00081004ff */
.L_x_127:
[----:B------:R-:W-:Y:S05]  /*9240*/  BSYNC B1 ;  /* 0x0000000000017941 */ /* 0x000fea0003800000 */
.L_x_126:
[----:B------:R-:W-:Y:S01]  /*9250*/  VIADD R0, R71, 0x80 ;  /* 0x0000008047007836 */ /* 0x000fe20000000000 */
[----:B------:R-:W-:Y:S04]  /*9260*/  BSSY.RECONVERGENT B6, `(.L_x_131) ;  /* 0x0000015000067945 */ /* 0x000fe80003800200 */
[----:B------:R-:W-:Y:S04]  /*9270*/  SHF.R.U32.HI R0, RZ, 0x15, R0 ;  /* 0x00000015ff007819 */ /* 0x000fe80000011600 */
[----:B------:R-:W-:Y:S11]  /*9280*/  LOP3.LUT P0, RZ, R0, 0x3, R159, 0x48, !PT ;  /* 0x0000000300ff7812 */ /* 0x000ff6000780489f */
[----:B------:R-:W-:Y:S02]  /*9290*/  @!UPT UIADD3 URZ, UPT, UPT, URZ, URZ, URZ ;  /* 0x000000fffffff290 */ /* 0x000fe4000fffe0ff */
[----:B------:R-:W-:Y:S05]  /*92a0*/  @!P0 BRA `(.L_x_132) ;  /* 0x0000000000408947 */ /* 0x000fea0003800000 */
[----:B------:R-:W5:Y:S01]  /*92b0*/  LDCU.64 UR8, c[0x4][0x78] ;  /* 0x01000f00ff0877ac */ /* 0x000f620008000a00 */
[----:B--2---:R-:W-:Y:S01]  /*92c0*/  MOV R3, 0x0 ;  /* 0x0000000000037802 */ /* 0x004fe20000000f00 */
[----:B------:R-:W-:Y:S02]  /*92d0*/  HFMA2 R12, -RZ, RZ, 0, 5.9604644775390625e-08 ;  /* 0x00000001ff0c7431 */ /* 0x000fe400000001ff */
[----:B------:R-:W-:Y:S02]  /*92e0*/  IMAD.MOV.U32 R8, RZ, RZ, 0x192 ;  /* 0x00000192ff087424 */ /* 0x000fe400078e00ff */
[----:B------:R-:W-:Y:S01]  /*92f0*/  IMAD.MOV.U32 R13, RZ, RZ, RZ ;  /* 0x000000ffff0d7224 */ /* 0x000fe200078e00ff */
[----:B------:R-:W2:Y:S01]  /*9300*/  LDCU.64 UR6, c[0x4][0x80] ;  /* 0x01001000ff0677ac */ /* 0x000ea20008000a00 */
[----:B------:R-:W1:Y:S01]  /*9310*/  LDC.64 R2, c[0x4][R3] ;  /* 0x0100000003027b82 */ /* 0x000e620000000a00 */
[----:B------:R-:W3:Y:S01]  /*9320*/  LDCU.64 UR4, c[0x4][0x18] ;  /* 0x01000300ff0477ac */ /* 0x000ee20008000a00 */
[----:B-----5:R-:W-:Y:S01]  /*9330*/  MOV R5, UR9 ;  /* 0x0000000900057c02 */ /* 0x020fe20008000f00 */
[----:B------:R-:W-:Y:S01]  /*9340*/  IMAD.U32 R4, RZ, RZ, UR8 ;  /* 0x00000008ff047e24 */ /* 0x000fe2000f8e00ff */
[----:B--2---:R-:W-:Y:S01]  /*9350*/  MOV R7, UR7 ;  /* 0x0000000700077c02 */ /* 0x004fe20008000f00 */
[----:B------:R-:W-:Y:S01]  /*9360*/  IMAD.U32 R6, RZ, RZ, UR6 ;  /* 0x00000006ff067e24 */ /* 0x000fe2000f8e00ff */
[----:B---3--:R-:W-:Y:S01]  /*9370*/  MOV R11, UR5 ;  /* 0x00000005000b7c02 */ /* 0x008fe20008000f00 */
[----:B------:R-:W-:Y:S02]  /*9380*/  IMAD.U32 R10, RZ, RZ, UR4 ;  /* 0x00000004ff0a7e24 */ /* 0x000fe4000f8e00ff */
[----:B------:R-:W-:Y:S07]  /*9390*/  LEPC R20, `(.L_x_132) ;  /* 0x000000001014794e */ /* 0x000fee0000000000 */
[----:B-1--4-:R-:W-:Y:S05]  /*93a0*/  CALL.ABS.NOINC R2 ;  /* 0x0000000002007343 */ /* 0x012fea0003c00000 */
.L_x_132:
[----:B------:R-:W-:Y:S05]  /*93b0*/  BSYNC.RECONVERGENT B6 ;  /* 0x0000000000067941 */ /* 0x000fea0003800200 */
.L_x_131:
[----:B--23--:R-:W-:Y:S01]  /*93c0*/  F2FP.F16.E5M2.UNPACK_B R4, R141 ;  /* 0x0000008dff04723e */ /* 0x00cfe200020004ff */
        /* <DEDUP_REMOVED lines=13> */
[----:B----4-:R-:W-:Y:S01]  /*94a0*/  F2FP.F16.E5M2.UNPACK_B R117, R151.H1 ;  /* 0x00000097ff75723e */ /* 0x010fe200030004ff */
        /* <DEDUP_REMOVED lines=261> */
[----:B------:R-:W-:Y:S02]  /*a500*/  UIADD3 UR4, UPT, UPT, UR44, 0x8200, URZ ;  /* 0x000082002c047890 */ /* 0x000fe4000fffe0ff */
[----:B------:R-:W-:Y:S01]  /*a510*/  UIADD3 UR9, UPT, UPT, UR49, 0x80, URZ ;  /* 0x0000008031097890 */ /* 0x000fe2000fffe0ff */
[----:B------:R-:W-:Y:S01]  /*a520*/  UMOV UR10, UR50 ;  /* 0x00000032000a7c82 */ /* 0x000fe20008000000 */
[----:B------:R-:W-:Y:S02]  /*a530*/  UMOV UR11, UR36 ;  /* 0x00000024000b7c82 */ /* 0x000fe40008000000 */
        /* <DEDUP_REMOVED lines=8> */
.L_x_134:
[----:B------:R-:W-:Y:S05]  /*a5c0*/  BSYNC.RECONVERGENT B0 ;  /* 0x0000000000007941 */ /* 0x000fea0003800200 */
.L_x_133:
        /* <DEDUP_REMOVED lines=17> */
.L_x_138:
[----:B------:R-:W-:Y:S05]  /*a6e0*/  BSYNC B0 ;  /* 0x0000000000007941 */ /* 0x000fea0003800000 */
.L_x_137:
        /* <DEDUP_REMOVED lines=19> */
.L_x_136:
[----:B------:R-:W-:Y:S05]  /*a820*/  BSYNC B1 ;  /* 0x0000000000017941 */ /* 0x000fea0003800000 */
.L_x_135:
[----:B------:R-:W-:Y:S05]  /*a830*/  VIADD R0, R71, 0xc0 ;  /* 0x000000c047007836 */ /* 0x000fea0000000000 */
        /* <DEDUP_REMOVED lines=20> */
.L_x_140:
[----:B------:R-:W-:Y:S01]  /*a980*/  ISETP.NE.AND P0, PT, R174, RZ, PT ;  /* 0x000000ffae00720c */ /* 0x000fe20003f05270 */
[----:B------:R-:W-:Y:S05]  /*a990*/  WARPSYNC.ALL ;  /* 0x0000000000007948 */ /* 0x000fea0003800000 */
[----:B------:R-:W-:Y:S01]  /*a9a0*/  R2UR UR4, R71 ;  /* 0x00000000470472ca */ /* 0x000fe200000e0000 */
[----:B------:R-:W5:Y:S01]  /*a9b0*/  S2UR UR6, SR_CgaCtaId ;  /* 0x00000000000679c3 */ /* 0x000f620000008800 */
[----:B---3--:R-:W-:Y:S01]  /*a9c0*/  F2FP.F16.E5M2.UNPACK_B R11, R141 ;  /* 0x0000008dff0b723e */ /* 0x008fe200020004ff */
[----:B------:R-:W-:Y:S01]  /*a9d0*/  BSSY.RECONVERGENT B0, `(.L_x_141) ;  /* 0x000011c000007945 */ /* 0x000fe20003800200 */
[----:B------:R-:W-:Y:S02]  /*a9e0*/  F2FP.F16.E5M2.UNPACK_B R10, R142 ;  /* 0x0000008eff0a723e */ /* 0x000fe400020004ff */
[----:B------:R-:W-:Y:S01]  /*a9f0*/  F2FP.F16.E5M2.UNPACK_B R9, R143 ;  /* 0x0000008fff09723e */ /* 0x000fe200020004ff */
[--C-:B------:R-:W-:Y:S01]  /*aa00*/  HADD2.F32 R74, -RZ, R11.reuse.H0_H0 ;  /* 0x2000000bff4a7230 */ /* 0x100fe20000004100 */
[----:B----4-:R-:W-:Y:S01]  /*aa10*/  F2FP.F16.E5M2.UNPACK_B R8, R144 ;  /* 0x00000090ff08723e */ /* 0x010fe200020004ff */
[----:B------:R-:W-:Y:S01]  /*aa20*/  HADD2.F32 R76, -RZ, R11.H1_H1 ;  /* 0x3000000bff4c7230 */ /* 0x000fe20000004100 */
[----:B------:R-:W-:Y:S01]  /*aa30*/  F2FP.F16.E5M2.UNPACK_B R7, R145 ;  /* 0x00000091ff07723e */ /* 0x000fe200020004ff */
[--C-:B------:R-:W-:Y:S01]  /*aa40*/  HADD2.F32 R77, -RZ, R10.reuse.H0_H0 ;  /* 0x2000000aff4d7230 */ /* 0x100fe20000004100 */
[----:B------:R-:W-:Y:S01]  /*aa50*/  F2FP.F16.E5M2.UNPACK_B R6, R146 ;  /* 0x00000092ff06723e */ /* 0x000fe200020004ff */
[----:B------:R-:W-:Y:S01]  /*aa60*/  HADD2.F32 R80, -RZ, R10.H1_H1 ;  /* 0x3000000aff507230 */ /* 0x000fe20000004100 */
[----:B------:R-:W-:Y:S01]  /*aa70*/  F2FP.F16.E5M2.UNPACK_B R5, R147 ;  /* 0x00000093ff05723e */ /* 0x000fe200020004ff */
[--C-:B------:R-:W-:Y:S01]  /*aa80*/  HADD2.F32 R81, -RZ, R9.reuse.H0_H0 ;  /* 0x20000009ff517230 */ /* 0x100fe20000004100 */
[----:B-1----:R-:W-:Y:S01]  /*aa90*/  F2FP.F16.E5M2.UNPACK_B R4, R148 ;  /* 0x00000094ff04723e */ /* 0x002fe200020004ff */
[----:B------:R-:W-:Y:S01]  /*aaa0*/  HADD2.F32 R84, -RZ, R9.H1_H1 ;  /* 0x30000009ff547230 */ /* 0x000fe20000004100 */
[-C--:B--2---:R-:W-:Y:S01]  /*aab0*/  F2FP.F16.E5M2.UNPACK_B R2, R140.reuse ;  /* 0x0000008cff02723e */ /* 0x084fe200020004ff */
[--C-:B------:R-:W-:Y:S01]  /*aac0*/  HADD2.F32 R85, -RZ, R8.reuse.H0_H0 ;  /* 0x20000008ff557230 */ /* 0x100fe20000004100 */
[----:B------:R-:W-:Y:S01]  /*aad0*/  F2FP.F16.E5M2.UNPACK_B R140, R140.H1 ;  /* 0x0000008cff8c723e */ /* 0x000fe200030004ff */
[----:B------:R-:W-:Y:S01]  /*aae0*/  HADD2.F32 R87, -RZ, R8.H1_H1 ;  /* 0x30000008ff577230 */ /* 0x000fe20000004100 */
[----:B------:R-:W-:Y:S01]  /*aaf0*/  F2FP.F16.E5M2.UNPACK_B R141, R141.H1 ;  /* 0x0000008dff8d723e */ /* 0x000fe200030004ff */
[--C-:B------:R-:W-:Y:S01]  /*ab00*/  HADD2.F32 R90, -RZ, R7.reuse.H0_H0 ;  /* 0x20000007ff5a7230 */ /* 0x100fe20000004100 */
[----:B------:R-:W-:Y:S01]  /*ab10*/  F2FP.F16.E5M2.UNPACK_B R142, R142.H1 ;  /* 0x0000008eff8e723e */ /* 0x000fe200030004ff */
[----:B------:R-:W-:Y:S01]  /*ab20*/  HADD2.F32 R91, -RZ, R7.H1_H1 ;  /* 0x30000007ff5b7230 */ /* 0x000fe20000004100 */
[----:B------:R-:W-:Y:S01]  /*ab30*/  F2FP.F16.E5M2.UNPACK_B R143, R143.H1 ;  /* 0x0000008fff8f723e */ /* 0x000fe200030004ff */
[--C-:B------:R-:W-:Y:S01]  /*ab40*/  HADD2.F32 R94, -RZ, R6.reuse.H0_H0 ;  /* 0x20000006ff5e7230 */ /* 0x100fe20000004100 */
[----:B------:R-:W-:Y:S01]  /*ab50*/  R2UR UR5, R177 ;  /* 0x00000000b10572ca */ /* 0x000fe200000e0000 */
[----:B------:R-:W-:Y:S01]  /*ab60*/  HADD2.F32 R95, -RZ, R6.H1_H1 ;  /* 0x30000006ff5f7230 */ /* 0x000fe20000004100 */
[----:B------:R-:W-:Y:S01]  /*ab70*/  F2FP.F16.E5M2.UNPACK_B R107, R149 ;  /* 0x00000095ff6b723e */ /* 0x000fe200020004ff */
[--C-:B------:R-:W-:Y:S01]  /*ab80*/  HADD2.F32 R98, -RZ, R5.reuse.H0_H0 ;  /* 0x20000005ff627230 */ /* 0x100fe20000004100 */
[----:B------:R-:W-:Y:S01]  /*ab90*/  F2FP.F16.E5M2.UNPACK_B R111, R150 ;  /* 0x00000096ff6f723e */ /* 0x000fe200020004ff */
[----:B------:R-:W-:Y:S01]  /*aba0*/  HADD2.F32 R99, -RZ, R5.H1_H1 ;  /* 0x30000005ff637230 */ /* 0x000fe20000004100 */
[----:B------:R-:W-:Y:S01]  /*abb0*/  F2FP.F16.E5M2.UNPACK_B R115, R151 ;  /* 0x00000097ff73723e */ /* 0x000fe200020004ff */
[--C-:B------:R-:W-:Y:S01]  /*abc0*/  HADD2.F32 R102, -RZ, R4.reuse.H0_H0 ;  /* 0x20000004ff667230 */ /* 0x100fe20000004100 */
[----:B------:R-:W-:Y:S01]  /*abd0*/  F2FP.F16.E5M2.UNPACK_B R119, R152 ;  /* 0x00000098ff77723e */ /* 0x000fe200020004ff */
[----:B------:R-:W-:Y:S01]  /*abe0*/  HADD2.F32 R103, -RZ, R4.H1_H1 ;  /* 0x30000004ff677230 */ /* 0x000fe20000004100 */
[----:B------:R-:W-:Y:S01]  /*abf0*/  F2FP.F16.E5M2.UNPACK_B R123, R153 ;  /* 0x00000099ff7b723e */ /* 0x000fe200020004ff */
[----:B------:R-:W1:Y:S01]  /*ac00*/  LDTM.x64 R4, tmem[UR4+0xc0] ;  /* 0x0000c004000479ee */ /* 0x000e620008340000 */
[--C-:B------:R-:W-:Y:S01]  /*ac10*/  HADD2.F32 R0, -RZ, R2.reuse.H0_H0 ;  /* 0x20000002ff007230 */ /* 0x100fe20000004100 */
[----:B------:R-:W-:Y:S01]  /*ac20*/  NOP ;  /* 0x0000000000007918 */ /* 0x000fe20000000000 */
[----:B------:R-:W-:Y:S01]  /*ac30*/  UIADD3 UR4, UPT, UPT, UR5, 0x160, URZ ;  /* 0x0000016005047890 */ /* 0x000fe2000fffe0ff */
[----:B------:R-:W-:Y:S01]  /*ac40*/  HADD2.F32 R2, -RZ, R2.H1_H1 ;  /* 0x30000002ff027230 */ /* 0x000fe20000004100 */
[----:B------:R-:W-:Y:S01]  /*ac50*/  F2FP.F16.E5M2.UNPACK_B R127, R154 ;  /* 0x0000009aff7f723e */ /* 0x000fe200020004ff */
[----:B------:R-:W-:Y:S01]  /*ac60*/  HADD2.F32 R78, -RZ, R141.H1_H1 ;  /* 0x3000008dff4e7230 */ /* 0x000fe20000004100 */
[----:B------:R-:W-:Y:S01]  /*ac70*/  F2FP.F16.E5M2.UNPACK_B R130, R155 ;  /* 0x0000009bff82723e */ /* 0x000fe200020004ff */
        /* <DEDUP_REMOVED lines=16> */
[----:B-----5:R-:W-:Y:S01]  /*ad80*/  UPRMT UR4, UR6, 0x654, UR4 ;  /* 0x0000065406047896 */ /* 0x020fe20008000004 */
[C---:B-1----:R-:W-:Y:S01]  /*ad90*/  FMUL R4, R70.reuse, R4 ;  /* 0x0000000446047220 */ /* 0x042fe20000400000 */
[C---:B------:R-:W-:Y:S01]  /*ada0*/  FMUL R5, R70.reuse, R5 ;  /* 0x0000000546057220 */ /* 0x040fe20000400000 */
[--C-:B------:R-:W-:Y:S02]  /*adb0*/  HADD2.F32 R3, -RZ, R140.reuse.H0_H0 ;  /* 0x2000008cff037230 */ /* 0x100fe40000004100 */
[C---:B------:R-:W-:Y:S01]  /*adc0*/  FMUL R8, R70.reuse, R8 ;  /* 0x0000000846087220 */ /* 0x040fe20000400000 */
[C---:B------:R-:W-:Y:S01]  /*add0*/  FFMA R4, R73.reuse, R0, R4 ;  /* 0x0000000049047223 */ /* 0x040fe20000000004 */
[C---:B------:R-:W-:Y:S01]  /*ade0*/  FFMA R5, R73.reuse, R2, R5 ;  /* 0x0000000249057223 */ /* 0x040fe20000000005 */
[C---:B------:R-:W-:Y:S01]  /*adf0*/  FMUL R9, R70.reuse, R9 ;  /* 0x0000000946097220 */ /* 0x040fe20000400000 */
[C---:B------:R-:W-:Y:S01]  /*ae00*/  FMUL R12, R70.reuse, R12 ;  /* 0x0000000c460c7220 */ /* 0x040fe20000400000 */
[----:B------:R-:W-:Y:S01]  /*ae10*/  SYNCS.ARRIVE.TRANS64.RED.A1T0 RZ, [UR4], RZ ;  /* 0x000000ffffff79a7 */ /* 0x000fe20008100404 */
[C---:B------:R-:W-:Y:S01]  /*ae20*/  FMUL R13, R70.reuse, R13 ;  /* 0x0000000d460d7220 */ /* 0x040fe20000400000 */
[C---:B------:R-:W-:Y:S01]  /*ae30*/  FMUL R16, R70.reuse, R16 ;  /* 0x0000001046107220 */ /* 0x040fe20000400000 */
[C---:B------:R-:W-:Y:S01]  /*ae40*/  FMUL R17, R70.reuse, R17 ;  /* 0x0000001146117220 */ /* 0x040fe20000400000 */
[C---:B------:R-:W-:Y:S01]  /*ae50*/  FMUL R0, R70.reuse, R20 ;  /* 0x0000001446007220 */ /* 0x040fe20000400000 */
[C---:B------:R-:W-:Y:S01]  /*ae60*/  FMUL R2, R70.reuse, R21 ;  /* 0x0000001546027220 */ /* 0x040fe20000400000 */
[C---:B------:R-:W-:Y:S01]  /*ae70*/  FMUL R21, R70.reuse, R28 ;  /* 0x0000001c46157220 */ /* 0x040fe20000400000 */
[----:B------:R-:W-:Y:S02]  /*ae80*/  HADD2.F32 R122, -RZ, R123.H0_H0 ;  /* 0x2000007bff7a7230 */ /* 0x000fe40000004100 */
[C---:B------:R-:W-:Y:S01]  /*ae90*/  FMUL R6, R70.reuse, R6 ;  /* 0x0000000646067220 */ /* 0x040fe20000400000 */
[----:B------:R-:W-:Y:S02]  /*aea0*/  HADD2.F32 R72, -RZ, R140.H1_H1 ;  /* 0x3000008cff487230 */ /* 0x000fe40000004100 */
[C---:B------:R-:W-:Y:S01]  /*aeb0*/  FMUL R7, R70.reuse, R7 ;  /* 0x0000000746077220 */ /* 0x040fe20000400000 */
[----:B------:R-:W-:Y:S02]  /*aec0*/  HADD2.F32 R75, -RZ, R141.H0_H0 ;  /* 0x2000008dff4b7230 */ /* 0x000fe40000004100 */
[C---:B------:R-:W-:Y:S01]  /*aed0*/  FFMA R6, R73.reuse, R3, R6 ;  /* 0x0000000349067223 */ /* 0x040fe20000000006 */
[----:B------:R-:W-:Y:S02]  /*aee0*/  HADD2.F32 R123, -RZ, R123.H1_H1 ;  /* 0x3000007bff7b7230 */ /* 0x000fe40000004100 */
[C---:B------:R-:W-:Y:S01]  /*aef0*/  FFMA R7, R73.reuse, R72, R7 ;  /* 0x0000004849077223 */ /* 0x040fe20000000007 */
[C---:B------:R-:W-:Y:S01]  /*af00*/  FFMA R8, R73.reuse, R74, R8 ;  /* 0x0000004a49087223 */ /* 0x040fe20000000008 */
[----:B------:R-:W-:Y:S01]  /*af10*/  FFMA R9, R73, R76, R9 ;  /* 0x0000004c49097223 */ /* 0x000fe20000000009 */
[--C-:B------:R-:W-:Y:S02]  /*af20*/  HADD2.F32 R126, -RZ, R127.reuse.H0_H0 ;  /* 0x2000007fff7e7230 */ /* 0x100fe40000004100 */
[C---:B------:R-:W-:Y:S01]  /*af30*/  FMUL R10, R70.reuse, R10 ;  /* 0x0000000a460a7220 */ /* 0x040fe20000400000 */
[----:B------:R-:W-:Y:S01]  /*af40*/  F2FP.SATFINITE.E5M2.F32.PACK_AB_MERGE_C R76, R7, R6, RZ ;  /* 0x00000006074c723e */ /* 0x000fe200048060ff */
[C---:B------:R-:W-:Y:S01]  /*af50*/  FMUL R7, R70.reuse, R24 ;  /* 0x0000001846077220 */ /* 0x040fe20000400000 */
[----:B------:R-:W-:Y:S02]  /*af60*/  HADD2.F32 R127, -RZ, R127.H1_H1 ;  /* 0x3000007fff7f7230 */ /* 0x000fe40000004100 */
[C---:B------:R-:W-:Y:S01]  /*af70*/  FFMA R10, R73.reuse, R75, R10 ;  /* 0x0000004b490a7223 */ /* 0x040fe2000000000a */
[----:B------:R-:W-:Y:S02]  /*af80*/  HADD2.F32 R72, -RZ, R130.H0_H0 ;  /* 0x20000082ff487230 */ /* 0x000fe40000004100 */
[C---:B------:R-:W-:Y:S01]  /*af90*/  FMUL R11, R70.reuse, R11 ;  /* 0x0000000b460b7220 */ /* 0x040fe20000400000 */
[--C-:B------:R-:W-:Y:S02]  /*afa0*/  HADD2.F32 R79, -RZ, R142.reuse.H0_H0 ;  /* 0x2000008eff4f7230 */ /* 0x100fe40000004100 */
[C---:B------:R-:W-:Y:S01]  /*afb0*/  FMUL R14, R70.reuse, R14 ;  /* 0x0000000e460e7220 */ /* 0x040fe20000400000 */
[----:B------:R-:W-:Y:S02]  /*afc0*/  HADD2.F32 R82, -RZ, R142.H1_H1 ;  /* 0x3000008eff527230 */ /* 0x000fe40000004100 */
[C---:B------:R-:W-:Y:S01]  /*afd0*/  FFMA R11, R73.reuse, R78, R11 ;  /* 0x0000004e490b7223 */ /* 0x040fe2000000000b */
[C---:B------:R-:W-:Y:S01]  /*afe0*/  FFMA R12, R73.reuse, R77, R12 ;  /* 0x0000004d490c7223 */ /* 0x040fe2000000000c */
[C---:B------:R-:W-:Y:S01]  /*aff0*/  FFMA R13, R73.reuse, R80, R13 ;  /* 0x00000050490d7223 */ /* 0x040fe2000000000d */
[----:B------:R-:W-:Y:S01]  /*b000*/  FFMA R14, R73, R79, R14 ;  /* 0x0000004f490e7223 */ /* 0x000fe2000000000e */
[----:B------:R-:W-:Y:S01]  /*b010*/  HADD2.F32 R75, -RZ, R130.H1_H1 ;  /* 0x30000082ff4b7230 */ /* 0x000fe20000004100 */
[----:B------:R-:W-:Y:S01]  /*b020*/  F2FP.SATFINITE.E5M2.F32.PACK_AB_MERGE_C R78, R11, R10, RZ ;  /* 0x0000000a0b4e723e */ /* 0x000fe200048060ff */
[C---:B------:R-:W-:Y:S01]  /*b030*/  FMUL R10, R70.reuse, R25 ;  /* 0x00000019460a7220 */ /* 0x040fe20000400000 */
[C---:B------:R-:W-:Y:S01]  /*b040*/  FMUL R25, R70.reuse, R32 ;  /* 0x0000002046197220 */ /* 0x040fe20000400000 */
        /* <DEDUP_REMOVED lines=8> */
[C---:B------:R-:W-:Y:S01]  /*b0d0*/  FMUL R19, R70.reuse, R19 ;  /* 0x0000001346137220 */ /* 0x040fe20000400000 */
[--C-:B------:R-:W-:Y:S01]  /*b0e0*/  HADD2.F32 R88, -RZ, R144.reuse.H0_H0 ;  /* 0x20000090ff587230 */ /* 0x100fe20000004100 */
[----:B------:R-:W-:Y:S01]  /*b0f0*/  F2FP.SATFINITE.E5M2.F32.PACK_AB_MERGE_C R14, R15, R14, RZ ;  /* 0x0000000e0f0e723e */ /* 0x000fe200048060ff */
[----:B------:R-:W-:Y:S02]  /*b100*/  HADD2.F32 R89, -RZ, R144.H1_H1 ;  /* 0x30000090ff597230 */ /* 0x000fe40000004100 */
[C---:B------:R-:W-:Y:S01]  /*b110*/  FFMA R19, R73.reuse, R86, R19 ;  /* 0x0000005649137223 */ /* 0x040fe20000000013 */
[C---:B------:R-:W-:Y:S01]  /*b120*/  FFMA R0, R73.reuse, R85, R0 ;  /* 0x0000005549007223 */ /* 0x040fe20000000000 */
[----:B------:R-:W-:Y:S01]  /*b130*/  FFMA R2, R73, R87, R2 ;  /* 0x0000005749027223 */ /* 0x000fe20000000002 */
[C---:B------:R-:W-:Y:S01]  /*b140*/  FMUL R3, R70.reuse, R22 ;  /* 0x0000001646037220 */ /* 0x040fe20000400000 */
[C---:B------:R-:W-:Y:S01]  /*b150*/  FMUL R22, R70.reuse, R29 ;  /* 0x0000001d46167220 */ /* 0x040fe20000400000 */
[----:B------:R-:W-:Y:S01]  /*b160*/  F2FP.SATFINITE.E5M2.F32.PACK_AB_MERGE_C R18, R19, R18, RZ ;  /* 0x000000121312723e */ /* 0x000fe200048060ff */
[C---:B------:R-:W-:Y:S01]  /*b170*/  FMUL R29, R70.reuse, R36 ;  /* 0x00000024461d7220 */ /* 0x040fe20000400000 */
[C---:B------:R-:W-:Y:S01]  /*b180*/  FFMA R3, R73.reuse, R88, R3 ;  /* 0x0000005849037223 */ /* 0x040fe20000000003 */
[C---:B------:R-:W-:Y:S01]  /*b190*/  FMUL R6, R70.reuse, R23 ;  /* 0x0000001746067220 */ /* 0x040fe20000400000 */
[--C-:B------:R-:W-:Y:S02]  /*b1a0*/  HADD2.F32 R92, -RZ, R145.reuse.H0_H0 ;  /* 0x20000091ff5c7230 */ /* 0x100fe40000004100 */
[C---:B------:R-:W-:Y:S01]  /*b1b0*/  FMUL R11, R70.reuse, R26 ;  /* 0x0000001a460b7220 */ /* 0x040fe20000400000 */
[----:B------:R-:W-:Y:S02]  /*b1c0*/  HADD2.F32 R93, -RZ, R145.H1_H1 ;  /* 0x30000091ff5d7230 */ /* 0x000fe40000004100 */
[C---:B------:R-:W-:Y:S01]  /*b1d0*/  FFMA R6, R73.reuse, R89, R6 ;  /* 0x0000005949067223 */ /* 0x040fe20000000006 */
[C---:B------:R-:W-:Y:S01]  /*b1e0*/  FFMA R7, R73.reuse, R90, R7 ;  /* 0x0000005a49077223 */ /* 0x040fe20000000007 */
[C---:B------:R-:W-:Y:S01]  /*b1f0*/  FFMA R10, R73.reuse, R91, R10 ;  /* 0x0000005b490a7223 */ /* 0x040fe2000000000a */
[C---:B------:R-:W-:Y:S01]  /*b200*/  FFMA R11, R73.reuse, R92, R11 ;  /* 0x0000005c490b7223 */ /* 0x040fe2000000000b */
[----:B------:R-:W-:Y:S01]  /*b210*/  FMUL R26, R70, R33 ;  /* 0x00000021461a7220 */ /* 0x000fe20000400000 */
[----:B------:R-:W-:Y:S01]  /*b220*/  F2FP.SATFINITE.E5M2.F32.PACK_AB_MERGE_C R3, R6, R3, RZ ;  /* 0x000000030603723e */ /* 0x000fe200048060ff */
        /* <DEDUP_REMOVED lines=9> */
[C---:B------:R-:W-:Y:S01]  /*b2c0*/  FMUL R30, R70.reuse, R37 ;  /* 0x00000025461e7220 */ /* 0x040fe20000400000 */
[C---:B------:R-:W-:Y:S01]  /*b2d0*/  FMUL R37, R70.reuse, R44 ;  /* 0x0000002c46257220 */ /* 0x040fe20000400000 */
[C---:B------:R-:W-:Y:S01]  /*b2e0*/  FMUL R24, R70.reuse, R31 ;  /* 0x0000001f46187220 */ /* 0x040fe20000400000 */
[--C-:B------:R-:W-:Y:S02]  /*b2f0*/  HADD2.F32 R100, -RZ, R147.reuse.H0_H0 ;  /* 0x20000093ff647230 */ /* 0x100fe40000004100 */
[----:B------:R-:W-:Y:S01]  /*b300*/  FMUL R27, R70, R34 ;  /* 0x00000022461b7220 */ /* 0x000fe20000400000 */
[----:B------:R-:W-:Y:S02]  /*b310*/  HADD2.F32 R101, -RZ, R147.H1_H1 ;  /* 0x30000093ff657230 */ /* 0x000fe40000004100 */
[C---:B------:R-:W-:Y:S01]  /*b320*/  FFMA R24, R73.reuse, R97, R24 ;  /* 0x0000006149187223 */ /* 0x040fe20000000018 */
[C---:B------:R-:W-:Y:S01]  /*b330*/  FFMA R25, R73.reuse, R98, R25 ;  /* 0x0000006249197223 */ /* 0x040fe20000000019 */
[C---:B------:R-:W-:Y:S01]  /*b340*/  FFMA R26, R73.reuse, R99, R26 ;  /* 0x00000063491a7223 */ /* 0x040fe2000000001a */
[----:B------:R-:W-:Y:S01]  /*b350*/  F2FP.F16.E5M2.UNPACK_B R152, R152.H1 ;  /* 0x00000098ff98723e */ /* 0x000fe200030004ff */
[C---:B------:R-:W-:Y:S01]  /*b360*/  FFMA R27, R73.reuse, R100, R27 ;  /* 0x00000064491b7223 */ /* 0x040fe2000000001b */
[----:B------:R-:W-:Y:S01]  /*b370*/  F2FP.SATFINITE.E5M2.F32.PACK_AB_MERGE_C R6, R24, R23, RZ ;  /* 0x000000171806723e */ /* 0x000fe200048060ff */
[C---:B------:R-:W-:Y:S01]  /*b380*/  FMUL R34, R70.reuse, R41 ;  /* 0x0000002946227220 */ /* 0x040fe20000400000 */
[C---:B------:R-:W-:Y:S01]  /*b390*/  FMUL R41, R70.reuse, R48 ;  /* 0x0000003046297220 */ /* 0x040fe20000400000 */
[----:B------:R-:W-:Y:S01]  /*b3a0*/  FMUL R28, R70, R35 ;  /* 0x00000023461c7220 */ /* 0x000fe20000400000 */
[----:B------:R-:W-:Y:S01]  /*b3b0*/  F2FP.F16.E5M2.UNPACK_B R153, R153.H1 ;  /* 0x00000099ff99723e */ /* 0x000fe200030004ff */
[--C-:B------:R-:W-:Y:S01]  /*b3c0*/  HADD2.F32 R104, -RZ, R148.reuse.H0_H0 ;  /* 0x20000094ff687230 */ /* 0x100fe20000004100 */
[----:B------:R-:W-:Y:S01]  /*b3d0*/  F2FP.SATFINITE.E5M2.F32.PACK_AB_MERGE_C R6, R22, R21, R6 ;  /* 0x000000151606723e */ /* 0x000fe20004806006 */
[C---:B------:R-:W-:Y:S01]  /*b3e0*/  FFMA R28, R73.reuse, R101, R28 ;  /* 0x00000065491c7223 */ /* 0x040fe2000000001c */
[C---:B------:R-:W-:Y:S01]  /*b3f0*/  FFMA R29, R73.reuse, R102, R29 ;  /* 0x00000066491d7223 */ /* 0x040fe2000000001d */
[C---:B------:R-:W-:Y:S01]  /*b400*/  FFMA R30, R73.reuse, R103, R30 ;  /* 0x00000067491e7223 */ /* 0x040fe2000000001e */
[----:B------:R-:W-:Y:S02]  /*b410*/  HADD2.F32 R105, -RZ, R148.H1_H1 ;  /* 0x30000094ff697230 */ /* 0x000fe40000004100 */
[C---:B------:R-:W-:Y:S01]  /*b420*/  FMUL R31, R70.reuse, R38 ;  /* 0x00000026461f7220 */ /* 0x040fe20000400000 */
[----:B------:R-:W-:Y:S01]  /*b430*/  F2FP.F16.E5M2.UNPACK_B R154, R154.H1 ;  /* 0x0000009aff9a723e */ /* 0x000fe200030004ff */
[C---:B------:R-:W-:Y:S01]  /*b440*/  FMUL R38, R70.reuse, R45 ;  /* 0x0000002d46267220 */ /* 0x040fe20000400000 */
[C---:B------:R-:W-:Y:S01]  /*b450*/  FMUL R45, R70.reuse, R52 ;  /* 0x00000034462d7220 */ /* 0x040fe20000400000 */
[----:B------:R-:W-:Y:S01]  /*b460*/  F2FP.F16.E5M2.UNPACK_B R155, R155.H1 ;  /* 0x0000009bff9b723e */ /* 0x000fe200030004ff */
[----:B------:R-:W-:Y:S01]  /*b470*/  FFMA R31, R73, R104, R31 ;  /* 0x00000068491f7223 */ /* 0x000fe2000000001f */
[----:B------:R-:W-:Y:S01]  /*b480*/  FMUL R52, R70, R59 ;  /* 0x0000003b46347220 */ /* 0x000fe20000400000 */
[----:B------:R-:W-:Y:S01]  /*b490*/  IADD3 R68, PT, PT, R68, 0x1, RZ ;  /* 0x0000000144447810 */ /* 0x000fe20007ffe0ff */
[C---:B------:R-:W-:Y:S01]  /*b4a0*/  FMUL R59, R70.reuse, R66 ;  /* 0x00000042463b7220 */ /* 0x040fe20000400000 */
[----:B------:R-:W-:Y:S01]  /*b4b0*/  F2FP.SATFINITE.E5M2.F32.PACK_AB_MERGE_C R66, R13, R12, R14 ;  /* 0x0000000c0d42723e */ /* 0x000fe2000480600e */
[C---:B------:R-:W-:Y:S01]  /*b4c0*/  FMUL R32, R70.reuse, R39 ;  /* 0x0000002746207220 */ /* 0x040fe20000400000 */
[--C-:B------:R-:W-:Y:S02]  /*b4d0*/  HADD2.F32 R108, -RZ, R149.reuse.H0_H0 ;  /* 0x20000095ff6c7230 */ /* 0x100fe40000004100 */
[C---:B------:R-:W-:Y:S01]  /*b4e0*/  FMUL R35, R70.reuse, R42 ;  /* 0x0000002a46237220 */ /* 0x040fe20000400000 */
[----:B------:R-:W-:Y:S02]  /*b4f0*/  HADD2.F32 R109, -RZ, R149.H1_H1 ;  /* 0x30000095ff6d7230 */ /* 0x000fe40000004100 */
[C---:B------:R-:W-:Y:S01]  /*b500*/  FFMA R32, R73.reuse, R105, R32 ;  /* 0x0000006949207223 */ /* 0x040fe20000000020 */
[----:B------:R-:W-:Y:S01]  /*b510*/  FMUL R36, R70, R43 ;  /* 0x0000002b46247220 */ /* 0x000fe20000400000 */
[C---:B------:R-:W-:Y:S01]  /*b520*/  FFMA R33, R73.reuse, R106, R33 ;  /* 0x0000006a49217223 */ /* 0x040fe20000000021 */
[C---:B------:R-:W-:Y:S01]  /*b530*/  FFMA R34, R73.reuse, R107, R34 ;  /* 0x0000006b49227223 */ /* 0x040fe20000000022 */
[--C-:B------:R-:W-:Y:S01]  /*b540*/  HADD2.F32 R112, -RZ, R150.reuse.H0_H0 ;  /* 0x20000096ff707230 */ /* 0x100fe20000004100 */
[----:B------:R-:W-:Y:S01]  /*b550*/  F2FP.SATFINITE.E5M2.F32.PACK_AB_MERGE_C R32, R32, R31, RZ ;  /* 0x0000001f2020723e */ /* 0x000fe200048060ff */
[C---:B------:R-:W-:Y:S01]  /*b560*/  FFMA R35, R73.reuse, R108, R35 ;  /* 0x0000006c49237223 */ /* 0x040fe20000000023 */
[----:B------:R-:W-:Y:S02]  /*b570*/  HADD2.F32 R113, -RZ, R150.H1_H1 ;  /* 0x30000096ff717230 */ /* 0x000fe40000004100 */
[----:B------:R-:W-:Y:S01]  /*b580*/  FMUL R39, R70, R46 ;  /* 0x0000002e46277220 */ /* 0x000fe20000400000 */
[----:B------:R-:W-:Y:S01]  /*b590*/  F2FP.SATFINITE.E5M2.F32.PACK_AB_MERGE_C R32, R30, R29, R32 ;  /* 0x0000001d1e20723e */ /* 0x000fe20004806020 */
[C---:B------:R-:W-:Y:S01]  /*b5a0*/  FFMA R36, R73.reuse, R109, R36 ;  /* 0x0000006d49247223 */ /* 0x040fe20000000024 */
[C---:B------:R-:W-:Y:S01]  /*b5b0*/  FMUL R40, R70.reuse, R47 ;  /* 0x0000002f46287220 */ /* 0x040fe20000400000 */
[C---:B------:R-:W-:Y:S01]  /*b5c0*/  FFMA R37, R73.reuse, R110, R37 ;  /* 0x0000006e49257223 */ /* 0x040fe20000000025 */
[C---:B------:R-:W-:Y:S01]  /*b5d0*/  FFMA R38, R73.reuse, R111, R38 ;  /* 0x0000006f49267223 */ /* 0x040fe20000000026 */
[C---:B------:R-:W-:Y:S01]  /*b5e0*/  FMUL R42, R70.reuse, R49 ;  /* 0x00000031462a7220 */ /* 0x040fe20000400000 */
        /* <DEDUP_REMOVED lines=8> */
[C---:B------:R-:W-:Y:S01]  /*b670*/  FMUL R57, R70.reuse, R64 ;  /* 0x0000004046397220 */ /* 0x040fe20000400000 */
[----:B------:R-:W-:Y:S01]  /*b680*/  FFMA R42, R73, R115, R42 ;  /* 0x00000073492a7223 */ /* 0x000fe2000000002a */
[C---:B------:R-:W-:Y:S01]  /*b690*/  FMUL R46, R70.reuse, R53 ;  /* 0x00000035462e7220 */ /* 0x040fe20000400000 */
[--C-:B------:R-:W-:Y:S01]  /*b6a0*/  HADD2.F32 R120, -RZ, R152.reuse.H0_H0 ;  /* 0x20000098ff787230 */ /* 0x100fe20000004100 */
[----:B------:R-:W-:Y:S01]  /*b6b0*/  F2FP.SATFINITE.E5M2.F32.PACK_AB_MERGE_C R64, R5, R4, R76 ;  /* 0x000000040540723e */ /* 0x000fe2000480604c */
[C---:B------:R-:W-:Y:S01]  /*b6c0*/  FMUL R51, R70.reuse, R58 ;  /* 0x0000003a46337220 */ /* 0x040fe20000400000 */
[C---:B------:R-:W-:Y:S01]  /*b6d0*/  FMUL R53, R70.reuse, R60 ;  /* 0x0000003c46357220 */ /* 0x040fe20000400000 */
[C---:B------:R-:W-:Y:S01]  /*b6e0*/  FFMA R43, R73.reuse, R116, R43 ;  /* 0x00000074492b7223 */ /* 0x040fe2000000002b */
[----:B------:R-:W-:Y:S02]  /*b6f0*/  HADD2.F32 R121, -RZ, R152.H1_H1 ;  /* 0x30000098ff797230 */ /* 0x000fe40000004100 */
[C---:B------:R-:W-:Y:S01]  /*b700*/  FMUL R47, R70.reuse, R54 ;  /* 0x00000036462f7220 */ /* 0x040fe20000400000 */
[C---:B------:R-:W-:Y:S01]  /*b710*/  FMUL R58, R70.reuse, R65 ;  /* 0x00000041463a7220 */ /* 0x040fe20000400000 */
[----:B------:R-:W-:Y:S01]  /*b720*/  FMUL R60, R70, R67 ;  /* 0x00000043463c7220 */ /* 0x000fe20000400000 */
[----:B------:R-:W-:Y:S01]  /*b730*/  F2FP.SATFINITE.E5M2.F32.PACK_AB_MERGE_C R5, R20, R11, RZ ;  /* 0x0000000b1405723e */ /* 0x000fe200048060ff */
[----:B------:R-:W-:Y:S01]  /*b740*/  FFMA R44, R73, R117, R44 ;  /* 0x00000075492c7223 */ /* 0x000fe2000000002c */
[C---:B------:R-:W-:Y:S01]  /*b750*/  FMUL R48, R70.reuse, R55 ;  /* 0x0000003746307220 */ /* 0x040fe20000400000 */
[----:B------:R-:W-:Y:S01]  /*b760*/  F2FP.SATFINITE.E5M2.F32.PACK_AB_MERGE_C R65, R9, R8, R78 ;  /* 0x000000080941723e */ /* 0x000fe2000480604e */
[----:B------:R-:W-:Y:S01]  /*b770*/  FFMA R45, R73, R118, R45 ;  /* 0x00000076492d7223 */ /* 0x000fe2000000002d */
[----:B------:R-:W-:Y:S01]  /*b780*/  F2FP.SATFINITE.E5M2.F32.PACK_AB_MERGE_C R67, R17, R16, R18 ;  /* 0x000000101143723e */ /* 0x000fe20004806012 */
[----:B------:R-:W-:Y:S01]  /*b790*/  FMUL R49, R70, R56 ;  /* 0x0000003846317220 */ /* 0x000fe20000400000 */
[C---:B------:R-:W-:Y:S01]  /*b7a0*/  FFMA R46, R73.reuse, R119, R46 ;  /* 0x00000077492e7223 */ /* 0x040fe2000000002e */
[--C-:B------:R-:W-:Y:S02]  /*b7b0*/  HADD2.F32 R124, -RZ, R153.reuse.H0_H0 ;  /* 0x20000099ff7c7230 */ /* 0x100fe40000004100 */
[C---:B------:R-:W-:Y:S01]  /*b7c0*/  FFMA R47, R73.reuse, R120, R47 ;  /* 0x00000078492f7223 */ /* 0x040fe2000000002f */
[----:B------:R1:W-:Y:S01]  /*b7d0*/  STS.128 [R137+UR44+0xa200], R64 ;  /* 0x00a2004089007988 */ /* 0x0003e20008000c2c */
[----:B------:R-:W-:Y:S01]  /*b7e0*/  HADD2.F32 R125, -RZ, R153.H1_H1 ;  /* 0x30000099ff7d7230 */ /* 0x000fe20000004100 */
[----:B------:R-:W-:Y:S01]  /*b7f0*/  F2FP.SATFINITE.E5M2.F32.PACK_AB_MERGE_C R5, R10, R7, R5 ;  /* 0x000000070a05723e */ /* 0x000fe20004806005 */
[C---:B------:R-:W-:Y:S01]  /*b800*/  FFMA R48, R73.reuse, R121, R48 ;  /* 0x0000007949307223 */ /* 0x040fe20000000030 */
[----:B------:R-:W-:Y:S01]  /*b810*/  F2FP.SATFINITE.E5M2.F32.PACK_AB_MERGE_C R7, R28, R27, RZ ;  /* 0x0000001b1c07723e */ /* 0x000fe200048060ff */
        /* <DEDUP_REMOVED lines=8> */
[----:B------:R-:W-:Y:S01]  /*b8a0*/  FMUL R56, R70, R63 ;  /* 0x0000003f46387220 */ /* 0x000fe20000400000 */
[----:B------:R-:W-:Y:S01]  /*b8b0*/  F2FP.SATFINITE.E5M2.F32.PACK_AB_MERGE_C R4, R2, R0, R3 ;  /* 0x000000000204723e */ /* 0x000fe20004806003 */
[C---:B------:R-:W-:Y:S01]  /*b8c0*/  FFMA R53, R73.reuse, R126, R53 ;  /* 0x0000007e49357223 */ /* 0x040fe20000000035 */
[----:B------:R-:W-:Y:S01]  /*b8d0*/  F2FP.SATFINITE.E5M2.F32.PACK_AB_MERGE_C R7, R26, R25, R7 ;  /* 0x000000191a07723e */ /* 0x000fe20004806007 */
[C---:B------:R-:W-:Y:S01]  /*b8e0*/  FFMA R54, R73.reuse, R127, R54 ;  /* 0x0000007f49367223 */ /* 0x040fe20000000036 */
[--C-:B------:R-:W-:Y:S02]  /*b8f0*/  HADD2.F32 R74, -RZ, R155.reuse.H0_H0 ;  /* 0x2000009bff4a7230 */ /* 0x100fe40000004100 */
[C---:B------:R-:W-:Y:S01]  /*b900*/  FFMA R55, R73.reuse, R128, R55 ;  /* 0x0000008049377223 */ /* 0x040fe20000000037 */
[----:B------:R-:W-:Y:S01]  /*b910*/  HADD2.F32 R131, -RZ, R155.H1_H1 ;  /* 0x3000009bff837230 */ /* 0x000fe20000004100 */
[----:B------:R1:W-:Y:S01]  /*b920*/  STS.128 [R176+0xa010], R4 ;  /* 0x00a01004b0007388 */ /* 0x0003e20000000c00 */
[----:B------:R-:W-:Y:S01]  /*b930*/  F2FP.SATFINITE.E5M2.F32.PACK_AB_MERGE_C R35, R36, R35, RZ ;  /* 0x000000232423723e */ /* 0x000fe200048060ff */
[C---:B------:R-:W-:Y:S01]  /*b940*/  FFMA R56, R73.reuse, R129, R56 ;  /* 0x0000008149387223 */ /* 0x040fe20000000038 */
[----:B------:R-:W-:Y:S01]  /*b950*/  F2FP.SATFINITE.E5M2.F32.PACK_AB_MERGE_C R39, R40, R39, RZ ;  /* 0x000000272827723e */ /* 0x000fe200048060ff */
[C---:B------:R-:W-:Y:S01]  /*b960*/  FFMA R57, R73.reuse, R72, R57 ;  /* 0x0000004849397223 */ /* 0x040fe20000000039 */
[----:B------:R-:W-:Y:S01]  /*b970*/  F2FP.SATFINITE.E5M2.F32.PACK_AB_MERGE_C R43, R44, R43, RZ ;  /* 0x0000002b2c2b723e */ /* 0x000fe200048060ff */
[C---:B------:R-:W-:Y:S01]  /*b980*/  FFMA R58, R73.reuse, R75, R58 ;  /* 0x0000004b493a7223 */ /* 0x040fe2000000003a */
[C---:B------:R-:W-:Y:S01]  /*b990*/  FFMA R59, R73.reuse, R74, R59 ;  /* 0x0000004a493b7223 */ /* 0x040fe2000000003b */
[----:B------:R-:W-:Y:S01]  /*b9a0*/  F2FP.SATFINITE.E5M2.F32.PACK_AB_MERGE_C R33, R34, R33, R35 ;  /* 0x000000212221723e */ /* 0x000fe20004806023 */
        /* <DEDUP_REMOVED lines=11> */
[----:B------:R-:W-:Y:S05]  /*ba60*/  F2FP.SATFINITE.E5M2.F32.PACK_AB_MERGE_C R51, R58, R57, R59 ;  /* 0x000000393a33723e */ /* 0x000fea000480603b */
        /* <DEDUP_REMOVED lines=18> */
.L_x_142:
[----:B------:R-:W-:Y:S05]  /*bb90*/  BSYNC.RECONVERGENT B0 ;  /* 0x0000000000007941 */ /* 0x000fea0003800200 */
.L_x_141:
[----:B------:R-:W-:Y:S01]  /*bba0*/  R2UR UR4, R160 ;  /* 0x00000000a00472ca */ /* 0x000fe200000e0000 */
[----:B------:R-:W-:Y:S01]  /*bbb0*/  BAR.SYNC.DEFER_BLOCKING 0x1, 0x80 ;  /* 0x0042000000007b1d */ /* 0x000fe20000010000 */
[----:B------:R-:W-:Y:S01]  /*bbc0*/  ISETP.NE.AND P0, PT, R162, 0x2, PT ;  /* 0x00000002a200780c */ /* 0x000fe20003f05270 */
[----:B------:R-:W-:Y:S01]  /*bbd0*/  UISETP.NE.AND UP0, UPT, UR45, URZ, UPT ;  /* 0x000000ff2d00728c */ /* 0x000fe2000bf05270 */
[----:B------:R-:W-:Y:S01]  /*bbe0*/  ISETP.NE.AND P1, PT, R68, 0x2, PT ;  /* 0x000000024400780c */ /* 0x000fe20003f25270 */
[----:B------:R-:W-:Y:S01]  /*bbf0*/  UIADD3 UR20, UPT, UPT, UR37, UR59, URZ ;  /* 0x0000003b25147290 */ /* 0x000fe2000fffe0ff */
[----:B------:R-:W-:Y:S02]  /*bc00*/  SEL R0, RZ, 0x1, P0 ;  /* 0x00000001ff007807 */ /* 0x000fe40000000000 */
[----:B------:R-:W-:Y:S02]  /*bc10*/  SEL R3, RZ, 0x1, P1 ;  /* 0x00000001ff037807 */ /* 0x000fe40000800000 */
[----:B------:R-:W-:Y:S02]  /*bc20*/  LOP3.LUT R167, R167, R0, RZ, 0x3c, !PT ;  /* 0x00000000a7a77212 */ /* 0x000fe400078e3cff */
[----:B------:R-:W-:Y:S01]  /*bc30*/  LOP3.LUT R168, R168, R3, RZ, 0x3c, !PT ;  /* 0x00000003a8a87212 */ /* 0x000fe200078e3cff */
[----:B------:R-:W-:Y:S01]  /*bc40*/  UIADD3 UR16, UPT, UPT, UR38, UR4, URZ ;  /* 0x0000000426107290 */ /* 0x000fe2000fffe0ff */
[----:B------:R-:W-:Y:S02]  /*bc50*/  SEL R162, R162, RZ, P0 ;  /* 0x000000ffa2a27207 */ /* 0x000fe40000000000 */
[----:B------:R-:W-:Y:S01]  /*bc60*/  SEL R68, R68, RZ, P1 ;  /* 0x000000ff44447207 */ /* 0x000fe20000800000 */
[----:B------:R-:W-:Y:S01]  /*bc70*/  UMOV UR36, UR58 ;  /* 0x0000003a00247c82 */ /* 0x000fe20008000000 */
[----:B------:R-:W-:Y:S07]  /*bc80*/  BRA.U UP0, `(.L_x_143) ;  /* 0xffffff9900747547 */ /* 0x000fee000b83ffff */
[----:B------:R-:W-:Y:S05]  /*bc90*/  EXIT ;  /* 0x000000000000794d */ /* 0x000fea0003800000 */
.L_x_25:
[----:B--2---:R2:W3:Y:S02]  /*bca0*/  SYNCS.PHASECHK.TRANS64.TRYWAIT P0, [R0+URZ+0x180], R3 ;  /* 0x00018003000075a7 */ /* 0x0044e400080011ff */
[----:B---3--:R-:W-:Y:S05]  /*bcb0*/  @!P0 NANOSLEEP.SYNCS 0x989680 ;  /* 0x009896800000895d */ /* 0x008fea0003900000 */
[----:B------:R-:W3:Y:S02]  /*bcc0*/  @!P0 SYNCS.PHASECHK.TRANS64 P0, [R0+URZ+0x180], R3 ;  /* 0x00018003000085a7 */ /* 0x000ee400080010ff */
[----:B---3--:R-:W-:Y:S05]  /*bcd0*/  @!P0 BRA `(.L_x_25) ;  /* 0xfffffffc00f08947 */ /* 0x008fea000383ffff */
[----:B------:R-:W-:Y:S05]  /*bce0*/  BRA `(.L_x_144) ;  /* 0xffffff5c00447947 */ /* 0x000fea000383ffff */
.L_x_28:
[----:B--2---:R-:W-:-:S07]  /*bcf0*/  MOV R0, UR33 ;  /* 0x0000002100007c02 */ /* 0x004fce0008000f00 */
.L_x_145:
[----:B--2---:R2:W3:Y:S02]  /*bd00*/  SYNCS.PHASECHK.TRANS64.TRYWAIT P0, [R0+URZ+0x70], R3 ;  /* 0x00007003000075a7 */ /* 0x0044e400080011ff */
[----:B---3--:R-:W-:Y:S05]  /*bd10*/  @!P0 NANOSLEEP.SYNCS 0x989680 ;  /* 0x009896800000895d */ /* 0x008fea0003900000 */
[----:B------:R-:W3:Y:S02]  /*bd20*/  @!P0 SYNCS.PHASECHK.TRANS64 P0, [R0+URZ+0x70], R3 ;  /* 0x00007003000085a7 */ /* 0x000ee400080010ff */
[----:B---3--:R-:W-:Y:S05]  /*bd30*/  @!P0 BRA `(.L_x_145) ;  /* 0xfffffffc00f08947 */ /* 0x008fea000383ffff */
[----:B------:R-:W-:Y:S05]  /*bd40*/  BRA `(.L_x_27) ;  /* 0xffffff5c00847947 */ /* 0x000fea000383ffff */
.L_x_35:
[----:B-1----:R-:W-:-:S07]  /*bd50*/  MOV R0, UR17 ;  /* 0x0000001100007c02 */ /* 0x002fce0008000f00 */
.L_x_146:
[----:B-1----:R1:W2:Y:S02]  /*bd60*/  SYNCS.PHASECHK.TRANS64.TRYWAIT P0, [R0+URZ+0x70], R3 ;  /* 0x00007003000075a7 */ /* 0x0022a400080011ff */
[----:B--2---:R-:W-:Y:S05]  /*bd70*/  @!P0 NANOSLEEP.SYNCS 0x989680 ;  /* 0x009896800000895d */ /* 0x004fea0003900000 */
[----:B------:R-:W2:Y:S02]  /*bd80*/  @!P0 SYNCS.PHASECHK.TRANS64 P0, [R0+URZ+0x70], R3 ;  /* 0x00007003000085a7 */ /* 0x000ea400080010ff */
[----:B--2---:R-:W-:Y:S05]  /*bd90*/  @!P0 BRA `(.L_x_146) ;  /* 0xfffffffc00f08947 */ /* 0x004fea000383ffff */
[----:B------:R-:W-:Y:S05]  /*bda0*/  BRA `(.L_x_34) ;  /* 0xffffff6000407947 */ /* 0x000fea000383ffff */
.L_x_40:
[----:B-1----:R1:W2:Y:S02]  /*bdb0*/  SYNCS.PHASECHK.TRANS64.TRYWAIT P0, [R3+URZ+0x130], R0 ;  /* 0x00013000030075a7 */ /* 0x0022a400080011ff */
[----:B--2---:R-:W-:Y:S05]  /*bdc0*/  @!P0 NANOSLEEP.SYNCS 0x989680 ;  /* 0x009896800000895d */ /* 0x004fea0003900000 */
[----:B------:R-:W2:Y:S02]  /*bdd0*/  @!P0 SYNCS.PHASECHK.TRANS64 P0, [R3+URZ+0x130], R0 ;  /* 0x00013000030085a7 */ /* 0x000ea400080010ff */
[----:B--2---:R-:W-:Y:S05]  /*bde0*/  @!P0 BRA `(.L_x_40) ;  /* 0xfffffffc00f08947 */ /* 0x004fea000383ffff */
[----:B------:R-:W-:Y:S05]  /*bdf0*/  BRA `(.L_x_147) ;  /* 0xffffff6000e07947 */ /* 0x000fea000383ffff */
.L_x_44:
[----:B-1----:R-:W-:-:S07]  /*be00*/  MOV R0, UR4 ;  /* 0x0000000400007c02 */ /* 0x002fce0008000f00 */
.L_x_148:
[----:B-1----:R1:W2:Y:S02]  /*be10*/  SYNCS.PHASECHK.TRANS64.TRYWAIT P0, [R0+URZ], R3 ;  /* 0x00000003000075a7 */ /* 0x0022a400080011ff */
[----:B--2---:R-:W-:Y:S05]  /*be20*/  @!P0 NANOSLEEP.SYNCS 0x989680 ;  /* 0x009896800000895d */ /* 0x004fea0003900000 */
[----:B------:R-:W2:Y:S02]  /*be30*/  @!P0 SYNCS.PHASECHK.TRANS64 P0, [R0+URZ], R3 ;  /* 0x00000003000085a7 */ /* 0x000ea400080010ff */
[----:B--2---:R-:W-:Y:S05]  /*be40*/  @!P0 BRA `(.L_x_148) ;  /* 0xfffffffc00f08947 */ /* 0x004fea000383ffff */
[----:B------:R-:W-:Y:S05]  /*be50*/  BRA `(.L_x_149) ;  /* 0xffffff6800887947 */ /* 0x000fea000383ffff */
.L_x_45:
[----:B------:R-:W-:-:S07]  /*be60*/  MOV R0, UR5 ;  /* 0x0000000500007c02 */ /* 0x000fce0008000f00 */
.L_x_150:
[----:B-1----:R1:W2:Y:S02]  /*be70*/  SYNCS.PHASECHK.TRANS64.TRYWAIT P0, [R0+URZ], R3 ;  /* 0x00000003000075a7 */ /* 0x0022a400080011ff */
[----:B--2---:R-:W-:Y:S05]  /*be80*/  @!P0 NANOSLEEP.SYNCS 0x989680 ;  /* 0x009896800000895d */ /* 0x004fea0003900000 */
[----:B------:R-:W2:Y:S02]  /*be90*/  @!P0 SYNCS.PHASECHK.TRANS64 P0, [R0+URZ], R3 ;  /* 0x00000003000085a7 */ /* 0x000ea400080010ff */
[----:B--2---:R-:W-:Y:S05]  /*bea0*/  @!P0 BRA `(.L_x_150) ;  /* 0xfffffffc00f08947 */ /* 0x004fea000383ffff */
[----:B------:R-:W-:Y:S05]  /*beb0*/  BRA `(.L_x_151) ;  /* 0xffffff6800947947 */ /* 0x000fea000383ffff */
.L_x_46:
[----:B------:R-:W-:-:S07]  /*bec0*/  MOV R0, UR5 ;  /* 0x0000000500007c02 */ /* 0x000fce0008000f00 */
.L_x_152:
[----:B-1----:R1:W2:Y:S02]  /*bed0*/  SYNCS.PHASECHK.TRANS64.TRYWAIT P0, [R0+URZ], R3 ;  /* 0x00000003000075a7 */ /* 0x0022a400080011ff */
[----:B--2---:R-:W-:Y:S05]  /*bee0*/  @!P0 NANOSLEEP.SYNCS 0x989680 ;  /* 0x009896800000895d */ /* 0x004fea0003900000 */
[----:B------:R-:W2:Y:S02]  /*bef0*/  @!P0 SYNCS.PHASECHK.TRANS64 P0, [R0+URZ], R3 ;  /* 0x00000003000085a7 */ /* 0x000ea400080010ff */
[----:B--2---:R-:W-:Y:S05]  /*bf00*/  @!P0 BRA `(.L_x_152) ;  /* 0xfffffffc00f08947 */ /* 0x004fea000383ffff */
[----:B------:R-:W-:Y:S05]  /*bf10*/  BRA `(.L_x_153) ;  /* 0xffffff6800a07947 */ /* 0x000fea000383ffff */
.L_x_47:
[----:B------:R-:W-:-:S07]  /*bf20*/  MOV R0, UR5 ;  /* 0x0000000500007c02 */ /* 0x000fce0008000f00 */
.L_x_154:
[----:B-1----:R1:W2:Y:S02]  /*bf30*/  SYNCS.PHASECHK.TRANS64.TRYWAIT P0, [R0+URZ], R3 ;  /* 0x00000003000075a7 */ /* 0x0022a400080011ff */
[----:B--2---:R-:W-:Y:S05]  /*bf40*/  @!P0 NANOSLEEP.SYNCS 0x989680 ;  /* 0x009896800000895d */ /* 0x004fea0003900000 */
[----:B------:R-:W2:Y:S02]  /*bf50*/  @!P0 SYNCS.PHASECHK.TRANS64 P0, [R0+URZ], R3 ;  /* 0x00000003000085a7 */ /* 0x000ea400080010ff */
[----:B--2---:R-:W-:Y:S05]  /*bf60*/  @!P0 BRA `(.L_x_154) ;  /* 0xfffffffc00f08947 */ /* 0x004fea000383ffff */
[----:B------:R-:W-:Y:S05]  /*bf70*/  BRA `(.L_x_155) ;  /* 0xffffff6800ac7947 */ /* 0x000fea000383ffff */
.L_x_48:
[----:B------:R-:W-:-:S07]  /*bf80*/  MOV R0, UR5 ;  /* 0x0000000500007c02 */ /* 0x000fce0008000f00 */
.L_x_156:
[----:B-1----:R1:W2:Y:S02]  /*bf90*/  SYNCS.PHASECHK.TRANS64.TRYWAIT P0, [R0+URZ], R3 ;  /* 0x00000003000075a7 */ /* 0x0022a400080011ff */
[----:B--2---:R-:W-:Y:S05]  /*bfa0*/  @!P0 NANOSLEEP.SYNCS 0x989680 ;  /* 0x009896800000895d */ /* 0x004fea0003900000 */
[----:B------:R-:W2:Y:S02]  /*bfb0*/  @!P0 SYNCS.PHASECHK.TRANS64 P0, [R0+URZ], R3 ;  /* 0x00000003000085a7 */ /* 0x000ea400080010ff */
[----:B--2---:R-:W-:Y:S05]  /*bfc0*/  @!P0 BRA `(.L_x_156) ;  /* 0xfffffffc00f08947 */ /* 0x004fea000383ffff */
[----:B------:R-:W-:Y:S05]  /*bfd0*/  BRA `(.L_x_157) ;  /* 0xffffff6800b87947 */ /* 0x000fea000383ffff */
.L_x_49:
[----:B------:R-:W-:-:S07]  /*bfe0*/  MOV R0, UR5 ;  /* 0x0000000500007c02 */ /* 0x000fce0008000f00 */
.L_x_158:
[----:B-1----:R1:W2:Y:S02]  /*bff0*/  SYNCS.PHASECHK.TRANS64.TRYWAIT P0, [R0+URZ], R3 ;  /* 0x00000003000075a7 */ /* 0x0022a400080011ff */
[----:B--2---:R-:W-:Y:S05]  /*c000*/  @!P0 NANOSLEEP.SYNCS 0x989680 ;  /* 0x009896800000895d */ /* 0x004fea0003900000 */
[----:B------:R-:W2:Y:S02]  /*c010*/  @!P0 SYNCS.PHASECHK.TRANS64 P0, [R0+URZ], R3 ;  /* 0x00000003000085a7 */ /* 0x000ea400080010ff */
[----:B--2---:R-:W-:Y:S05]  /*c020*/  @!P0 BRA `(.L_x_158) ;  /* 0xfffffffc00f08947 */ /* 0x004fea000383ffff */
[----:B------:R-:W-:Y:S05]  /*c030*/  BRA `(.L_x_159) ;  /* 0xffffff6800c47947 */ /* 0x000fea000383ffff */
.L_x_50:
[----:B------:R-:W-:-:S07]  /*c040*/  MOV R0, UR5 ;  /* 0x0000000500007c02 */ /* 0x000fce0008000f00 */
.L_x_160:
[----:B-1----:R1:W2:Y:S02]  /*c050*/  SYNCS.PHASECHK.TRANS64.TRYWAIT P0, [R0+URZ], R3 ;  /* 0x00000003000075a7 */ /* 0x0022a400080011ff */
[----:B--2---:R-:W-:Y:S05]  /*c060*/  @!P0 NANOSLEEP.SYNCS 0x989680 ;  /* 0x009896800000895d */ /* 0x004fea0003900000 */
[----:B------:R-:W2:Y:S02]  /*c070*/  @!P0 SYNCS.PHASECHK.TRANS64 P0, [R0+URZ], R3 ;  /* 0x00000003000085a7 */ /* 0x000ea400080010ff */
[----:B--2---:R-:W-:Y:S05]  /*c080*/  @!P0 BRA `(.L_x_160) ;  /* 0xfffffffc00f08947 */ /* 0x004fea000383ffff */
[----:B------:R-:W-:Y:S05]  /*c090*/  BRA `(.L_x_161) ;  /* 0xffffff6800d07947 */ /* 0x000fea000383ffff */
.L_x_51:
[----:B------:R-:W-:-:S07]  /*c0a0*/  MOV R0, UR5 ;  /* 0x0000000500007c02 */ /* 0x000fce0008000f00 */
.L_x_162:
[----:B-1----:R1:W2:Y:S02]  /*c0b0*/  SYNCS.PHASECHK.TRANS64.TRYWAIT P0, [R0+URZ], R3 ;  /* 0x00000003000075a7 */ /* 0x0022a400080011ff */
[----:B--2---:R-:W-:Y:S05]  /*c0c0*/  @!P0 NANOSLEEP.SYNCS 0x989680 ;  /* 0x009896800000895d */ /* 0x004fea0003900000 */
[----:B------:R-:W2:Y:S02]  /*c0d0*/  @!P0 SYNCS.PHASECHK.TRANS64 P0, [R0+URZ], R3 ;  /* 0x00000003000085a7 */ /* 0x000ea400080010ff */
[----:B--2---:R-:W-:Y:S05]  /*c0e0*/  @!P0 BRA `(.L_x_162) ;  /* 0xfffffffc00f08947 */ /* 0x004fea000383ffff */
[----:B------:R-:W-:Y:S05]  /*c0f0*/  BRA `(.L_x_163) ;  /* 0xffffff6800dc7947 */ /* 0x000fea000383ffff */
.L_x_52:
[----:B------:R-:W-:-:S07]  /*c100*/  MOV R0, UR5 ;  /* 0x0000000500007c02 */ /* 0x000fce0008000f00 */
.L_x_164:
[----:B-1----:R1:W2:Y:S02]  /*c110*/  SYNCS.PHASECHK.TRANS64.TRYWAIT P0, [R0+URZ], R3 ;  /* 0x00000003000075a7 */ /* 0x0022a400080011ff */
[----:B--2---:R-:W-:Y:S05]  /*c120*/  @!P0 NANOSLEEP.SYNCS 0x989680 ;  /* 0x009896800000895d */ /* 0x004fea0003900000 */
[----:B------:R-:W2:Y:S02]  /*c130*/  @!P0 SYNCS.PHASECHK.TRANS64 P0, [R0+URZ], R3 ;  /* 0x00000003000085a7 */ /* 0x000ea400080010ff */
[----:B--2---:R-:W-:Y:S05]  /*c140*/  @!P0 BRA `(.L_x_164) ;  /* 0xfffffffc00f08947 */ /* 0x004fea000383ffff */
[----:B------:R-:W-:Y:S05]  /*c150*/  BRA `(.L_x_165) ;  /* 0xffffff6800e87947 */ /* 0x000fea000383ffff */
.L_x_53:
[----:B------:R-:W-:-:S07]  /*c160*/  MOV R0, UR5 ;  /* 0x0000000500007c02 */ /* 0x000fce0008000f00 */
.L_x_166:
[----:B-1----:R1:W2:Y:S02]  /*c170*/  SYNCS.PHASECHK.TRANS64.TRYWAIT P0, [R0+URZ], R3 ;  /* 0x00000003000075a7 */ /* 0x0022a400080011ff */
[----:B--2---:R-:W-:Y:S05]  /*c180*/  @!P0 NANOSLEEP.SYNCS 0x989680 ;  /* 0x009896800000895d */ /* 0x004fea0003900000 */
[----:B------:R-:W2:Y:S02]  /*c190*/  @!P0 SYNCS.PHASECHK.TRANS64 P0, [R0+URZ], R3 ;  /* 0x00000003000085a7 */ /* 0x000ea400080010ff */
[----:B--2---:R-:W-:Y:S05]  /*c1a0*/  @!P0 BRA `(.L_x_166) ;  /* 0xfffffffc00f08947 */ /* 0x004fea000383ffff */
[----:B------:R-:W-:Y:S05]  /*c1b0*/  BRA `(.L_x_167) ;  /* 0xffffff6800f47947 */ /* 0x000fea000383ffff */
.L_x_54:
[----:B------:R-:W-:-:S07]  /*c1c0*/  MOV R0, UR5 ;  /* 0x0000000500007c02 */ /* 0x000fce0008000f00 */
.L_x_168:
[----:B-1----:R1:W2:Y:S02]  /*c1d0*/  SYNCS.PHASECHK.TRANS64.TRYWAIT P0, [R0+URZ], R3 ;  /* 0x00000003000075a7 */ /* 0x0022a400080011ff */
[----:B--2---:R-:W-:Y:S05]  /*c1e0*/  @!P0 NANOSLEEP.SYNCS 0x989680 ;  /* 0x009896800000895d */ /* 0x004fea0003900000 */
[----:B------:R-:W2:Y:S02]  /*c1f0*/  @!P0 SYNCS.PHASECHK.TRANS64 P0, [R0+URZ], R3 ;  /* 0x00000003000085a7 */ /* 0x000ea400080010ff */
[----:B--2---:R-:W-:Y:S05]  /*c200*/  @!P0 BRA `(.L_x_168) ;  /* 0xfffffffc00f08947 */ /* 0x004fea000383ffff */
[----:B------:R-:W-:Y:S05]  /*c210*/  BRA `(.L_x_169) ;  /* 0xffffff6c00007947 */ /* 0x000fea000383ffff */
.L_x_55:
[----:B------:R-:W-:-:S07]  /*c220*/  MOV R0, UR5 ;  /* 0x0000000500007c02 */ /* 0x000fce0008000f00 */
.L_x_170:
[----:B-1----:R1:W2:Y:S02]  /*c230*/  SYNCS.PHASECHK.TRANS64.TRYWAIT P0, [R0+URZ], R3 ;  /* 0x00000003000075a7 */ /* 0x0022a400080011ff */
[----:B--2---:R-:W-:Y:S05]  /*c240*/  @!P0 NANOSLEEP.SYNCS 0x989680 ;  /* 0x009896800000895d */ /* 0x004fea0003900000 */
[----:B------:R-:W2:Y:S02]  /*c250*/  @!P0 SYNCS.PHASECHK.TRANS64 P0, [R0+URZ], R3 ;  /* 0x00000003000085a7 */ /* 0x000ea400080010ff */
[----:B--2---:R-:W-:Y:S05]  /*c260*/  @!P0 BRA `(.L_x_170) ;  /* 0xfffffffc00f08947 */ /* 0x004fea000383ffff */
[----:B------:R-:W-:Y:S05]  /*c270*/  BRA `(.L_x_171) ;  /* 0xffffff6c000c7947 */ /* 0x000fea000383ffff */
.L_x_56:
[----:B------:R-:W-:-:S07]  /*c280*/  MOV R0, UR5 ;  /* 0x0000000500007c02 */ /* 0x000fce0008000f00 */
.L_x_172:
[----:B-1----:R1:W2:Y:S02]  /*c290*/  SYNCS.PHASECHK.TRANS64.TRYWAIT P0, [R0+URZ], R3 ;  /* 0x00000003000075a7 */ /* 0x0022a400080011ff */
[----:B--2---:R-:W-:Y:S05]  /*c2a0*/  @!P0 NANOSLEEP.SYNCS 0x989680 ;  /* 0x009896800000895d */ /* 0x004fea0003900000 */
[----:B------:R-:W2:Y:S02]  /*c2b0*/  @!P0 SYNCS.PHASECHK.TRANS64 P0, [R0+URZ], R3 ;  /* 0x00000003000085a7 */ /* 0x000ea400080010ff */
[----:B--2---:R-:W-:Y:S05]  /*c2c0*/  @!P0 BRA `(.L_x_172) ;  /* 0xfffffffc00f08947 */ /* 0x004fea000383ffff */
[----:B------:R-:W-:Y:S05]  /*c2d0*/  BRA `(.L_x_173) ;  /* 0xffffff6c00187947 */ /* 0x000fea000383ffff */
.L_x_59:
[----:B-1----:R1:W2:Y:S02]  /*c2e0*/  SYNCS.PHASECHK.TRANS64.TRYWAIT P0, [R2+URZ+0x170], R5 ;  /* 0x00017005020075a7 */ /* 0x0022a400080011ff */
[----:B--2---:R-:W-:Y:S05]  /*c2f0*/  @!P0 NANOSLEEP.SYNCS 0x989680 ;  /* 0x009896800000895d */ /* 0x004fea0003900000 */
[----:B------:R-:W2:Y:S02]  /*c300*/  @!P0 SYNCS.PHASECHK.TRANS64 P0, [R2+URZ+0x170], R5 ;  /* 0x00017005020085a7 */ /* 0x000ea400080010ff */
[----:B--2---:R-:W-:Y:S05]  /*c310*/  @!P0 BRA `(.L_x_59) ;  /* 0xfffffffc00f08947 */ /* 0x004fea000383ffff */
[----:B------:R-:W-:Y:S05]  /*c320*/  BRA `(.L_x_174) ;  /* 0xffffff6c007c7947 */ /* 0x000fea000383ffff */
.L_x_60:
[----:B------:R-:W-:-:S07]  /*c330*/  MOV R2, UR4 ;  /* 0x0000000400027c02 */ /* 0x000fce0008000f00 */
.L_x_175:
[----:B-1----:R1:W2:Y:S02]  /*c340*/  SYNCS.PHASECHK.TRANS64.TRYWAIT P0, [R2+URZ+0x140], R5 ;  /* 0x00014005020075a7 */ /* 0x0022a400080011ff */
[----:B--2---:R-:W-:Y:S05]  /*c350*/  @!P0 NANOSLEEP.SYNCS 0x989680 ;  /* 0x009896800000895d */ /* 0x004fea0003900000 */
[----:B------:R-:W2:Y:S02]  /*c360*/  @!P0 SYNCS.PHASECHK.TRANS64 P0, [R2+URZ+0x140], R5 ;  /* 0x00014005020085a7 */ /* 0x000ea400080010ff */
[----:B--2---:R-:W-:Y:S05]  /*c370*/  @!P0 BRA `(.L_x_175) ;  /* 0xfffffffc00f08947 */ /* 0x004fea000383ffff */
[----:B------:R-:W-:Y:S05]  /*c380*/  BRA `(.L_x_176) ;  /* 0xffffff6c008c7947 */ /* 0x000fea000383ffff */
.L_x_61:
[----:B-1----:R1:W2:Y:S02]  /*c390*/  SYNCS.PHASECHK.TRANS64.TRYWAIT P1, [R2+URZ+0x130], R5 ;  /* 0x00013005020075a7 */ /* 0x0022a400080211ff */
[----:B--2---:R-:W-:Y:S05]  /*c3a0*/  @!P1 NANOSLEEP.SYNCS 0x989680 ;  /* 0x009896800000995d */ /* 0x004fea0003900000 */
[----:B------:R-:W2:Y:S02]  /*c3b0*/  @!P1 SYNCS.PHASECHK.TRANS64 P1, [R2+URZ+0x130], R5 ;  /* 0x00013005020095a7 */ /* 0x000ea400080210ff */
[----:B--2---:R-:W-:Y:S05]  /*c3c0*/  @!P1 BRA `(.L_x_61) ;  /* 0xfffffffc00f09947 */ /* 0x004fea000383ffff */
[----:B------:R-:W-:Y:S05]  /*c3d0*/  BRA `(.L_x_177) ;  /* 0xffffff6c00bc7947 */ /* 0x000fea000383ffff */
.L_x_64:
[----:B------:R-:W-:-:S07]  /*c3e0*/  MOV R0, UR4 ;  /* 0x0000000400007c02 */ /* 0x000fce0008000f00 */
.L_x_178:
[----:B-1----:R1:W2:Y:S02]  /*c3f0*/  SYNCS.PHASECHK.TRANS64.TRYWAIT P0, [R0+URZ+0x140], R3 ;  /* 0x00014003000075a7 */ /* 0x0022a400080011ff */
[----:B--2---:R-:W-:Y:S05]  /*c400*/  @!P0 NANOSLEEP.SYNCS 0x989680 ;  /* 0x009896800000895d */ /* 0x004fea0003900000 */
[----:B------:R-:W2:Y:S02]  /*c410*/  @!P0 SYNCS.PHASECHK.TRANS64 P0, [R0+URZ+0x140], R3 ;  /* 0x00014003000085a7 */ /* 0x000ea400080010ff */
[----:B--2---:R-:W-:Y:S05]  /*c420*/  @!P0 BRA `(.L_x_178) ;  /* 0xfffffffc00f08947 */ /* 0x004fea000383ffff */
[----:B------:R-:W-:Y:S05]  /*c430*/  BRA `(.L_x_63) ;  /* 0xffffff7000107947 */ /* 0x000fea000383ffff */
.L_x_71:
[----:B-1----:R1:W2:Y:S02]  /*c440*/  SYNCS.PHASECHK.TRANS64.TRYWAIT P1, [R0+URZ+0x130], R5 ;  /* 0x00013005000075a7 */ /* 0x0022a400080211ff */
[----:B--2---:R-:W-:Y:S05]  /*c450*/  @!P1 NANOSLEEP.SYNCS 0x989680 ;  /* 0x009896800000995d */ /* 0x004fea0003900000 */
[----:B------:R-:W2:Y:S02]  /*c460*/  @!P1 SYNCS.PHASECHK.TRANS64 P1, [R0+URZ+0x130], R5 ;  /* 0x00013005000095a7 */ /* 0x000ea400080210ff */
[----:B--2---:R-:W-:Y:S05]  /*c470*/  @!P1 BRA `(.L_x_71) ;  /* 0xfffffffc00f09947 */ /* 0x004fea000383ffff */
[----:B------:R-:W-:Y:S05]  /*c480*/  BRA `(.L_x_179) ;  /* 0xffffff7400707947 */ /* 0x000fea000383ffff */
.L_x_72:
[----:B------:R-:W-:-:S07]  /*c490*/  MOV R3, UR18 ;  /* 0x0000001200037c02 */ /* 0x000fce0008000f00 */
.L_x_180:
[----:B-1----:R1:W2:Y:S02]  /*c4a0*/  SYNCS.PHASECHK.TRANS64.TRYWAIT P0, [R3+URZ+0x160], R0 ;  /* 0x00016000030075a7 */ /* 0x0022a400080011ff */
[----:B--2---:R-:W-:Y:S05]  /*c4b0*/  @!P0 NANOSLEEP.SYNCS 0x989680 ;  /* 0x009896800000895d */ /* 0x004fea0003900000 */
[----:B------:R-:W2:Y:S02]  /*c4c0*/  @!P0 SYNCS.PHASECHK.TRANS64 P0, [R3+URZ+0x160], R0 ;  /* 0x00016000030085a7 */ /* 0x000ea400080010ff */
[----:B--2---:R-:W-:Y:S05]  /*c4d0*/  @!P0 BRA `(.L_x_180) ;  /* 0xfffffffc00f08947 */ /* 0x004fea000383ffff */
[----:B------:R-:W-:Y:S05]  /*c4e0*/  BRA `(.L_x_181) ;  /* 0xffffff7400a47947 */ /* 0x000fea000383ffff */
.L_x_75:
[----:B------:R-:W-:Y:S07]  /*c4f0*/  MOV R0, UR6 ;  /* 0x0000000600007c02 */ /* 0x000fee0008000f00 */
.L_x_182:
[----:B-1----:R1:W2:Y:S02]  /*c500*/  SYNCS.PHASECHK.TRANS64.TRYWAIT P0, [R0+URZ], R3 ;  /* 0x00000003000075a7 */ /* 0x0022a400080011ff */
[----:B--2---:R-:W-:Y:S05]  /*c510*/  @!P0 NANOSLEEP.SYNCS 0x989680 ;  /* 0x009896800000895d */ /* 0x004fea0003900000 */
[----:B------:R-:W2:Y:S02]  /*c520*/  @!P0 SYNCS.PHASECHK.TRANS64 P0, [R0+URZ], R3 ;  /* 0x00000003000085a7 */ /* 0x000ea400080010ff */
[----:B--2---:R-:W-:Y:S05]  /*c530*/  @!P0 BRA `(.L_x_182) ;  /* 0xfffffffc00f08947 */ /* 0x004fea000383ffff */
[----:B------:R-:W-:Y:S05]  /*c540*/  BRA `(.L_x_74) ;  /* 0xffffff7400c47947 */ /* 0x000fea000383ffff */
.L_x_78:
[----:B------:R-:W-:-:S07]  /*c550*/  MOV R0, UR4 ;  /* 0x0000000400007c02 */ /* 0x000fce0008000f00 */
.L_x_183:
[----:B--2---:R2:W4:Y:S02]  /*c560*/  SYNCS.PHASECHK.TRANS64.TRYWAIT P0, [R0+URZ], R3 ;  /* 0x00000003000075a7 */ /* 0x00452400080011ff */
[----:B----4-:R-:W-:Y:S05]  /*c570*/  @!P0 NANOSLEEP.SYNCS 0x989680 ;  /* 0x009896800000895d */ /* 0x010fea0003900000 */
[----:B------:R-:W4:Y:S02]  /*c580*/  @!P0 SYNCS.PHASECHK.TRANS64 P0, [R0+URZ], R3 ;  /* 0x00000003000085a7 */ /* 0x000f2400080010ff */
[----:B----4-:R-:W-:Y:S05]  /*c590*/  @!P0 BRA `(.L_x_183) ;  /* 0xfffffffc00f08947 */ /* 0x010fea000383ffff */
[----:B------:R-:W-:Y:S05]  /*c5a0*/  BRA `(.L_x_184) ;  /* 0xffffff7800647947 */ /* 0x000fea000383ffff */
.L_x_79:
[----:B------:R-:W-:-:S07]  /*c5b0*/  MOV R0, UR4 ;  /* 0x0000000400007c02 */ /* 0x000fce0008000f00 */
.L_x_185:
[----:B-1----:R1:W2:Y:S02]  /*c5c0*/  SYNCS.PHASECHK.TRANS64.TRYWAIT P0, [R0+URZ], R3 ;  /* 0x00000003000075a7 */ /* 0x0022a400080011ff */
[----:B--2---:R-:W-:Y:S05]  /*c5d0*/  @!P0 NANOSLEEP.SYNCS 0x989680 ;  /* 0x009896800000895d */ /* 0x004fea0003900000 */
[----:B------:R-:W2:Y:S02]  /*c5e0*/  @!P0 SYNCS.PHASECHK.TRANS64 P0, [R0+URZ], R3 ;  /* 0x00000003000085a7 */ /* 0x000ea400080010ff */
[----:B--2---:R-:W-:Y:S05]  /*c5f0*/  @!P0 BRA `(.L_x_185) ;  /* 0xfffffffc00f08947 */ /* 0x004fea000383ffff */
[----:B------:R-:W-:Y:S05]  /*c600*/  BRA `(.L_x_186) ;  /* 0xffffff7800707947 */ /* 0x000fea000383ffff */
.L_x_84:
[----:B--2---:R2:W3:Y:S02]  /*c610*/  SYNCS.PHASECHK.TRANS64.TRYWAIT P0, [R12+URZ+0x130], R9 ;  /* 0x000130090c0075a7 */ /* 0x0044e400080011ff */
[----:B---3--:R-:W-:Y:S05]  /*c620*/  @!P0 NANOSLEEP.SYNCS 0x989680 ;  /* 0x009896800000895d */ /* 0x008fea0003900000 */
[----:B------:R-:W3:Y:S02]  /*c630*/  @!P0 SYNCS.PHASECHK.TRANS64 P0, [R12+URZ+0x130], R9 ;  /* 0x000130090c0085a7 */ /* 0x000ee400080010ff */
[----:B---3--:R-:W-:Y:S05]  /*c640*/  @!P0 BRA `(.L_x_84) ;  /* 0xfffffffc00f08947 */ /* 0x008fea000383ffff */
[----:B------:R-:W-:Y:S05]  /*c650*/  BRA `(.L_x_187) ;  /* 0xffffff7c00a07947 */ /* 0x000fea000383ffff */
.L_x_87:
[----:B------:R-:W-:Y:S07]  /*c660*/  MOV R0, UR21 ;  /* 0x0000001500007c02 */ /* 0x000fee0008000f00 */
.L_x_188:
[----:B--2---:R2:W3:Y:S02]  /*c670*/  SYNCS.PHASECHK.TRANS64.TRYWAIT P2, [R0+URZ+0x128], R11 ;  /* 0x0001280b000075a7 */ /* 0x0044e400080411ff */
[----:B---3--:R-:W-:Y:S05]  /*c680*/  @!P2 NANOSLEEP.SYNCS 0x989680 ;  /* 0x009896800000a95d */ /* 0x008fea0003900000 */
[----:B------:R-:W3:Y:S02]  /*c690*/  @!P2 SYNCS.PHASECHK.TRANS64 P2, [R0+URZ+0x128], R11 ;  /* 0x0001280b0000a5a7 */ /* 0x000ee400080410ff */
[----:B---3--:R-:W-:Y:S05]  /*c6a0*/  @!P2 BRA `(.L_x_188) ;  /* 0xfffffffc00f0a947 */ /* 0x008fea000383ffff */
[----:B------:R-:W-:Y:S05]  /*c6b0*/  BRA `(.L_x_86) ;  /* 0xffffff8400087947 */ /* 0x000fea000383ffff */
.L_x_90:
[----:B--2---:R-:W-:Y:S07]  /*c6c0*/  MOV R0, UR21 ;  /* 0x0000001500007c02 */ /* 0x004fee0008000f00 */
.L_x_189:
[----:B--2---:R2:W3:Y:S02]  /*c6d0*/  SYNCS.PHASECHK.TRANS64.TRYWAIT P0, [R0+URZ+0x100], R9 ;  /* 0x00010009000075a7 */ /* 0x0044e400080011ff */
[----:B---3--:R-:W-:Y:S05]  /*c6e0*/  @!P0 NANOSLEEP.SYNCS 0x989680 ;  /* 0x009896800000895d */ /* 0x008fea0003900000 */
[----:B------:R-:W3:Y:S02]  /*c6f0*/  @!P0 SYNCS.PHASECHK.TRANS64 P0, [R0+URZ+0x100], R9 ;  /* 0x00010009000085a7 */ /* 0x000ee400080010ff */
[----:B---3--:R-:W-:Y:S05]  /*c700*/  @!P0 BRA `(.L_x_189) ;  /* 0xfffffffc00f08947 */ /* 0x008fea000383ffff */
[----:B------:R-:W-:Y:S05]  /*c710*/  BRA `(.L_x_190) ;  /* 0xffffff8400647947 */ /* 0x000fea000383ffff */
.L_x_91:
[----:B------:R-:W-:Y:S07]  /*c720*/  MOV R0, UR21 ;  /* 0x0000001500007c02 */ /* 0x000fee0008000f00 */
.L_x_191:
[----:B--2---:R2:W3:Y:S02]  /*c730*/  SYNCS.PHASECHK.TRANS64.TRYWAIT P0, [R0+URZ+0x108], R9 ;  /* 0x00010809000075a7 */ /* 0x0044e400080011ff */
[----:B---3--:R-:W-:Y:S05]  /*c740*/  @!P0 NANOSLEEP.SYNCS 0x989680 ;  /* 0x009896800000895d */ /* 0x008fea0003900000 */
[----:B------:R-:W3:Y:S02]  /*c750*/  @!P0 SYNCS.PHASECHK.TRANS64 P0, [R0+URZ+0x108], R9 ;  /* 0x00010809000085a7 */ /* 0x000ee400080010ff */
[----:B---3--:R-:W-:Y:S05]  /*c760*/  @!P0 BRA `(.L_x_191) ;  /* 0xfffffffc00f08947 */ /* 0x008fea000383ffff */
[----:B------:R-:W-:Y:S05]  /*c770*/  BRA `(.L_x_192) ;  /* 0xffffff84009c7947 */ /* 0x000fea000383ffff */
.L_x_92:
[----:B------:R-:W-:Y:S07]  /*c780*/  MOV R0, UR21 ;  /* 0x0000001500007c02 */ /* 0x000fee0008000f00 */
.L_x_193:
[----:B--2---:R2:W3:Y:S02]  /*c790*/  SYNCS.PHASECHK.TRANS64.TRYWAIT P0, [R0+URZ+0x110], R9 ;  /* 0x00011009000075a7 */ /* 0x0044e400080011ff */
[----:B---3--:R-:W-:Y:S05]  /*c7a0*/  @!P0 NANOSLEEP.SYNCS 0x989680 ;  /* 0x009896800000895d */ /* 0x008fea0003900000 */
[----:B------:R-:W3:Y:S02]  /*c7b0*/  @!P0 SYNCS.PHASECHK.TRANS64 P0, [R0+URZ+0x110], R9 ;  /* 0x00011009000085a7 */ /* 0x000ee400080010ff */
[----:B---3--:R-:W-:Y:S05]  /*c7c0*/  @!P0 BRA `(.L_x_193) ;  /* 0xfffffffc00f08947 */ /* 0x008fea000383ffff */
[----:B------:R-:W-:Y:S05]  /*c7d0*/  BRA `(.L_x_194) ;  /* 0xffffff8400e07947 */ /* 0x000fea000383ffff */
.L_x_93:
[----:B------:R-:W-:Y:S07]  /*c7e0*/  MOV R0, UR21 ;  /* 0x0000001500007c02 */ /* 0x000fee0008000f00 */
.L_x_195:
[----:B--2---:R2:W3:Y:S02]  /*c7f0*/  SYNCS.PHASECHK.TRANS64.TRYWAIT P0, [R0+URZ+0x118], R9 ;  /* 0x00011809000075a7 */ /* 0x0044e400080011ff */
[----:B---3--:R-:W-:Y:S05]  /*c800*/  @!P0 NANOSLEEP.SYNCS 0x989680 ;  /* 0x009896800000895d */ /* 0x008fea0003900000 */
[----:B------:R-:W3:Y:S02]  /*c810*/  @!P0 SYNCS.PHASECHK.TRANS64 P0, [R0+URZ+0x118], R9 ;  /* 0x00011809000085a7 */ /* 0x000ee400080010ff */
[----:B---3--:R-:W-:Y:S05]  /*c820*/  @!P0 BRA `(.L_x_195) ;  /* 0xfffffffc00f08947 */ /* 0x008fea000383ffff */
[----:B------:R-:W-:Y:S05]  /*c830*/  BRA `(.L_x_196) ;  /* 0xffffff8800207947 */ /* 0x000fea000383ffff */
.L_x_95:
[----:B------:R-:W-:-:S07]  /*c840*/  MOV R0, UR21 ;  /* 0x0000001500007c02 */ /* 0x000fce0008000f00 */
.L_x_197:
[----:B---3--:R3:W4:Y:S02]  /*c850*/  SYNCS.PHASECHK.TRANS64.TRYWAIT P0, [R0+URZ+0x100], R3 ;  /* 0x00010003000075a7 */ /* 0x00872400080011ff */
[----:B----4-:R-:W-:Y:S05]  /*c860*/  @!P0 NANOSLEEP.SYNCS 0x989680 ;  /* 0x009896800000895d */ /* 0x010fea0003900000 */
[----:B------:R-:W4:Y:S02]  /*c870*/  @!P0 SYNCS.PHASECHK.TRANS64 P0, [R0+URZ+0x100], R3 ;  /* 0x00010003000085a7 */ /* 0x000f2400080010ff */
[----:B----4-:R-:W-:Y:S05]  /*c880*/  @!P0 BRA `(.L_x_197) ;  /* 0xfffffffc00f08947 */ /* 0x010fea000383ffff */
[----:B------:R-:W-:Y:S05]  /*c890*/  BRA `(.L_x_198) ;  /* 0xffffff8800947947 */ /* 0x000fea000383ffff */
.L_x_96:
[----:B---3--:R-:W-:-:S07]  /*c8a0*/  MOV R0, UR21 ;  /* 0x0000001500007c02 */ /* 0x008fce0008000f00 */
.L_x_199:
[----:B---3--:R3:W4:Y:S02]  /*c8b0*/  SYNCS.PHASECHK.TRANS64.TRYWAIT P0, [R0+URZ+0x108], R3 ;  /* 0x00010803000075a7 */ /* 0x00872400080011ff */
[----:B----4-:R-:W-:Y:S05]  /*c8c0*/  @!P0 NANOSLEEP.SYNCS 0x989680 ;  /* 0x009896800000895d */ /* 0x010fea0003900000 */
[----:B------:R-:W4:Y:S02]  /*c8d0*/  @!P0 SYNCS.PHASECHK.TRANS64 P0, [R0+URZ+0x108], R3 ;  /* 0x00010803000085a7 */ /* 0x000f2400080010ff */
[----:B----4-:R-:W-:Y:S05]  /*c8e0*/  @!P0 BRA `(.L_x_199) ;  /* 0xfffffffc00f08947 */ /* 0x010fea000383ffff */
[----:B------:R-:W-:Y:S05]  /*c8f0*/  BRA `(.L_x_200) ;  /* 0xffffff8800847947 */ /* 0x000fea000383ffff */
.L_x_97:
[----:B---3--:R-:W-:-:S07]  /*c900*/  MOV R0, UR21 ;  /* 0x0000001500007c02 */ /* 0x008fce0008000f00 */
.L_x_201:
[----:B---3--:R3:W4:Y:S02]  /*c910*/  SYNCS.PHASECHK.TRANS64.TRYWAIT P0, [R0+URZ+0x110], R3 ;  /* 0x00011003000075a7 */ /* 0x00872400080011ff */
[----:B----4-:R-:W-:Y:S05]  /*c920*/  @!P0 NANOSLEEP.SYNCS 0x989680 ;  /* 0x009896800000895d */ /* 0x010fea0003900000 */
[----:B------:R-:W4:Y:S02]  /*c930*/  @!P0 SYNCS.PHASECHK.TRANS64 P0, [R0+URZ+0x110], R3 ;  /* 0x00011003000085a7 */ /* 0x000f2400080010ff */
[----:B----4-:R-:W-:Y:S05]  /*c940*/  @!P0 BRA `(.L_x_201) ;  /* 0xfffffffc00f08947 */ /* 0x010fea000383ffff */
[----:B------:R-:W-:Y:S05]  /*c950*/  BRA `(.L_x_202) ;  /* 0xffffff8800747947 */ /* 0x000fea000383ffff */
.L_x_99:
[----:B-1----:R1:W2:Y:S02]  /*c960*/  SYNCS.PHASECHK.TRANS64.TRYWAIT P0, [R3+URZ+0x130], R0 ;  /* 0x00013000030075a7 */ /* 0x0022a400080011ff */
[----:B--2---:R-:W-:Y:S05]  /*c970*/  @!P0 NANOSLEEP.SYNCS 0x989680 ;  /* 0x009896800000895d */ /* 0x004fea0003900000 */
[----:B------:R-:W2:Y:S02]  /*c980*/  @!P0 SYNCS.PHASECHK.TRANS64 P0, [R3+URZ+0x130], R0 ;  /* 0x00013000030085a7 */ /* 0x000ea400080010ff */
[----:B--2---:R-:W-:Y:S05]  /*c990*/  @!P0 BRA `(.L_x_99) ;  /* 0xfffffffc00f08947 */ /* 0x004fea000383ffff */
[----:B------:R-:W-:Y:S05]  /*c9a0*/  BRA `(.L_x_203) ;  /* 0xffffff8c00407947 */ /* 0x000fea000383ffff */
.L_x_110:
[----:B--2---:R2:W1:Y:S02]  /*c9b0*/  SYNCS.PHASECHK.TRANS64.TRYWAIT P1, [R3+URZ+0xe0], R2 ;  /* 0x0000e002030075a7 */ /* 0x00446400080211ff */
[----:B-1----:R-:W-:Y:S05]  /*c9c0*/  @!P1 NANOSLEEP.SYNCS 0x989680 ;  /* 0x009896800000995d */ /* 0x002fea0003900000 */
[----:B------:R-:W1:Y:S02]  /*c9d0*/  @!P1 SYNCS.PHASECHK.TRANS64 P1, [R3+URZ+0xe0], R2 ;  /* 0x0000e002030095a7 */ /* 0x000e6400080210ff */
[----:B-1----:R-:W-:Y:S05]  /*c9e0*/  @!P1 BRA `(.L_x_110) ;  /* 0xfffffffc00f09947 */ /* 0x002fea000383ffff */
[----:B------:R-:W-:Y:S05]  /*c9f0*/  BRA `(.L_x_109) ;  /* 0xffffff9800c47947 */ /* 0x000fea000383ffff */
.L_x_112:
[----:B--2---:R2:W4:Y:S02]  /*ca00*/  SYNCS.PHASECHK.TRANS64.TRYWAIT P0, [R177+URZ+0x150], R4 ;  /* 0x00015004b10075a7 */ /* 0x00452400080011ff */
[----:B----4-:R-:W-:Y:S05]  /*ca10*/  @!P0 NANOSLEEP.SYNCS 0x989680 ;  /* 0x009896800000895d */ /* 0x010fea0003900000 */
[----:B------:R-:W4:Y:S02]  /*ca20*/  @!P0 SYNCS.PHASECHK.TRANS64 P0, [R177+URZ+0x150], R4 ;  /* 0x00015004b10085a7 */ /* 0x000f2400080010ff */
[----:B----4-:R-:W-:Y:S05]  /*ca30*/  @!P0 BRA `(.L_x_112) ;  /* 0xfffffffc00f08947 */ /* 0x010fea000383ffff */
[----:B------:R-:W-:Y:S05]  /*ca40*/  BRA `(.L_x_111) ;  /* 0xffffff9c001c7947 */ /* 0x000fea000383ffff */
.L_x_121:
[----:B---3--:R3:W4:Y:S02]  /*ca50*/  SYNCS.PHASECHK.TRANS64.TRYWAIT P0, [R190+URZ+0xe0], R5 ;  /* 0x0000e005be0075a7 */ /* 0x00872400080011ff */
[----:B----4-:R-:W-:Y:S05]  /*ca60*/  @!P0 NANOSLEEP.SYNCS 0x989680 ;  /* 0x009896800000895d */ /* 0x010fea0003900000 */
[----:B------:R-:W4:Y:S02]  /*ca70*/  @!P0 SYNCS.PHASECHK.TRANS64 P0, [R190+URZ+0xe0], R5 ;  /* 0x0000e005be0085a7 */ /* 0x000f2400080010ff */
[----:B----4-:R-:W-:Y:S05]  /*ca80*/  @!P0 BRA `(.L_x_121) ;  /* 0xfffffffc00f08947 */ /* 0x010fea000383ffff */
[----:B------:R-:W-:Y:S05]  /*ca90*/  BRA `(.L_x_120) ;  /* 0xffffffb0002c7947 */ /* 0x000fea000383ffff */
.L_x_130:
[----:B---3--:R3:W4:Y:S02]  /*caa0*/  SYNCS.PHASECHK.TRANS64.TRYWAIT P0, [R0+URZ+0xe0], R7 ;  /* 0x0000e007000075a7 */ /* 0x00872400080011ff */
[----:B----4-:R-:W-:Y:S05]  /*cab0*/  @!P0 NANOSLEEP.SYNCS 0x989680 ;  /* 0x009896800000895d */ /* 0x010fea0003900000 */
[----:B------:R-:W4:Y:S02]  /*cac0*/  @!P0 SYNCS.PHASECHK.TRANS64 P0, [R0+URZ+0xe0], R7 ;  /* 0x0000e007000085a7 */ /* 0x000f2400080010ff */
[----:B----4-:R-:W-:Y:S05]  /*cad0*/  @!P0 BRA `(.L_x_130) ;  /* 0xfffffffc00f08947 */ /* 0x010fea000383ffff */
[----:B------:R-:W-:Y:S05]  /*cae0*/  BRA `(.L_x_129) ;  /* 0xffffffc400847947 */ /* 0x000fea000383ffff */
.L_x_139:
[----:B---3--:R3:W4:Y:S02]  /*caf0*/  SYNCS.PHASECHK.TRANS64.TRYWAIT P0, [R0+URZ+0xe0], R5 ;  /* 0x0000e005000075a7 */ /* 0x00872400080011ff */
[----:B----4-:R-:W-:Y:S05]  /*cb00*/  @!P0 NANOSLEEP.SYNCS 0x989680 ;  /* 0x009896800000895d */ /* 0x010fea0003900000 */
[----:B------:R-:W4:Y:S02]  /*cb10*/  @!P0 SYNCS.PHASECHK.TRANS64 P0, [R0+URZ+0xe0], R5 ;  /* 0x0000e005000085a7 */ /* 0x000f2400080010ff */
[----:B----4-:R-:W-:Y:S05]  /*cb20*/  @!P0 BRA `(.L_x_139) ;  /* 0xfffffffc00f08947 */ /* 0x010fea000383ffff */
[----:B------:R-:W-:Y:S05]  /*cb30*/  BRA `(.L_x_138) ;  /* 0xffffffd800e87947 */ /* 0x000fea000383ffff */
        .weak           $__internal_0_$__cuda_sm10x_tcgen05_guardrail_trap_col_being_dealloced_not_returned_by_alloc
        .type           $__internal_0_$__cuda_sm10x_tcgen05_guardrail_trap_col_being_dealloced_not_returned_by_alloc,@function
        .size           $__internal_0_$__cuda_sm10x_tcgen05_guardrail_trap_col_being_dealloced_not_returned_by_alloc,($__internal_1_$__cuda_sm10x_tcgen05_guardrail_trap_phase_invalid_during_alloc - $__internal_0_$__cuda_sm10x_tcgen05_guardrail_trap_col_being_dealloced_not_returned_by_alloc)
$__internal_0_$__cuda_sm10x_tcgen05_guardrail_trap_col_being_dealloced_not_returned_by_alloc:
[----:B------:R-:W-:Y:S05]  /*cb40*/  BPT.TRAP 0x1 ;  /* 0x000000040000795c */ /* 0x000fea0000300000 */
[----:B------:R-:W-:-:S04]  /*cb50*/  HFMA2 R3, -RZ, RZ, 0, 0 ;  /* 0x00000000ff037431 */ /* 0x000fc800000001ff */
[----:B------:R-:W-:Y:S05]  /*cb60*/  RET.REL.NODEC R2 `(_ZN7cutlass13device_kernelINS_4gemm6kernel13GemmUniversalIN4cute5tupleIJiiiiEEENS1_10collective13CollectiveMmaINS1_35MainloopSm100TmaUmmaWarpSpecializedILi14ELi2ELi2ENS5_IJNS4_1CILi1EEENSA_ILi2EEESB_EEEEENS5_IJNSA_ILi128EEENSA_ILi256EEENSA_ILi32EEEEEENS_12float_e5m2_tENS5_IJlSB_lEEESJ_SK_NS4_8TiledMMAINS4_8MMA_AtomIJNS4_10MMA_TraitsINS4_19SM100_MMA_F8F6F4_SSEJSJ_SJ_fSF_SG_NS4_17integral_constantINS4_4UMMA5MajorELSR_0EEESS_NSP_INSQ_7ScaleInELST_0EEESU_EEEEEENS4_6LayoutINS5_IJSB_SB_SB_EEENS5_IJNSA_ILi0EEESZ_SZ_EEEEENS5_IJNS4_10UnderscoreES12_S12_EEEEENS4_23SM90_TMA_LOAD_MULTICASTENS4_14ComposedLayoutINS4_7SwizzleILi1ELi4ELi3EEENS4_18smem_ptr_flag_bitsILi8EEENSX_INS5_IJNSA_ILi8EEESH_EEENS5_IJSH_SB_EEEEEEEvNS4_8identityENS4_13SM90_TMA_LOADES1F_vS1G_EENS_8epilogue10collective18CollectiveEpilogueINS1J_23Sm100TmaWarpSpecializedILi4ELi2ELi64ELb0ELb0EEEJSI_NS5_IJNSX_ISF_SB_EENSX_INSA_ILi64EEESB_EEEEESJ_SK_SJ_SK_NS1J_6fusion15FusionCallbacksIS1N_NS1S_17LinearCombinationISJ_fSJ_fLNS_15FloatRoundStyleE2EEESI_S1R_JEEENS4_5SM1004TMEM4LOAD26SM100_TMEM_LOAD_32dp32b64xES1H_NS16_INS17_ILi2ELi4ELi3EEES1A_NSX_INS5_IJS1B_S1P_EEENS5_IJS1P_SB_EEEEEEENS4_39AutoVectorizingCopyWithAssumedAlignmentILi128EEENS4_14SM90_TMA_STOREES26_S28_S28_EEEvvEEEEvNT_6ParamsE) ;  /* 0xffffff3402247950 */ /* 0x000fea0003c3ffff */
        .weak           $__internal_1_$__cuda_sm10x_tcgen05_guardrail_trap_phase_invalid_during_alloc
        .type           $__internal_1_$__cuda_sm10x_tcgen05_guardrail_trap_phase_invalid_during_alloc,@function
        .size           $__internal_1_$__cuda_sm10x_tcgen05_guardrail_trap_phase_invalid_during_alloc,($__internal_2_$__cuda_sm10x_tcgen05_guardrail_trap_unallocated_columns_being_dealloced - $__internal_1_$__cuda_sm10x_tcgen05_guardrail_trap_phase_invalid_during_alloc)
$__internal_1_$__cuda_sm10x_tcgen05_guardrail_trap_phase_invalid_during_alloc:
[----:B------:R-:W-:Y:S05]  /*cb70*/  BPT.TRAP 0x1 ;  /* 0x000000040000795c */ /* 0x000fea0000300000 */
[----:B------:R-:W-:-:S04]  /*cb80*/  MOV R5, 0x0 ;  /* 0x0000000000057802 */ /* 0x000fc80000000f00 */
[----:B------:R-:W-:Y:S05]  /*cb90*/  RET.REL.NODEC R4 `(_ZN7cutlass13device_kernelINS_4gemm6kernel13GemmUniversalIN4cute5tupleIJiiiiEEENS1_10collective13CollectiveMmaINS1_35MainloopSm100TmaUmmaWarpSpecializedILi14ELi2ELi2ENS5_IJNS4_1CILi1EEENSA_ILi2EEESB_EEEEENS5_IJNSA_ILi128EEENSA_ILi256EEENSA_ILi32EEEEEENS_12float_e5m2_tENS5_IJlSB_lEEESJ_SK_NS4_8TiledMMAINS4_8MMA_AtomIJNS4_10MMA_TraitsINS4_19SM100_MMA_F8F6F4_SSEJSJ_SJ_fSF_SG_NS4_17integral_constantINS4_4UMMA5MajorELSR_0EEESS_NSP_INSQ_7ScaleInELST_0EEESU_EEEEEENS4_6LayoutINS5_IJSB_SB_SB_EEENS5_IJNSA_ILi0EEESZ_SZ_EEEEENS5_IJNS4_10UnderscoreES12_S12_EEEEENS4_23SM90_TMA_LOAD_MULTICASTENS4_14ComposedLayoutINS4_7SwizzleILi1ELi4ELi3EEENS4_18smem_ptr_flag_bitsILi8EEENSX_INS5_IJNSA_ILi8EEESH_EEENS5_IJSH_SB_EEEEEEEvNS4_8identityENS4_13SM90_TMA_LOADES1F_vS1G_EENS_8epilogue10collective18CollectiveEpilogueINS1J_23Sm100TmaWarpSpecializedILi4ELi2ELi64ELb0ELb0EEEJSI_NS5_IJNSX_ISF_SB_EENSX_INSA_ILi64EEESB_EEEEESJ_SK_SJ_SK_NS1J_6fusion15FusionCallbacksIS1N_NS1S_17LinearCombinationISJ_fSJ_fLNS_15FloatRoundStyleE2EEESI_S1R_JEEENS4_5SM1004TMEM4LOAD26SM100_TMEM_LOAD_32dp32b64xES1H_NS16_INS17_ILi2ELi4ELi3EEES1A_NSX_INS5_IJS1B_S1P_EEENS5_IJS1P_SB_EEEEEEENS4_39AutoVectorizingCopyWithAssumedAlignmentILi128EEENS4_14SM90_TMA_STOREES26_S28_S28_EEEvvEEEEvNT_6ParamsE) ;  /* 0xffffff3404187950 */ /* 0x000fea0003c3ffff */
        .weak           $__internal_2_$__cuda_sm10x_tcgen05_guardrail_trap_unallocated_columns_being_dealloced
        .type           $__internal_2_$__cuda_sm10x_tcgen05_guardrail_trap_unallocated_columns_being_dealloced,@function
        .size           $__internal_2_$__cuda_sm10x_tcgen05_guardrail_trap_unallocated_columns_being_dealloced,(.L_x_205 - $__internal_2_$__cuda_sm10x_tcgen05_guardrail_trap_unallocated_columns_being_dealloced)
$__internal_2_$__cuda_sm10x_tcgen05_guardrail_trap_unallocated_columns_being_dealloced:
[----:B------:R-:W-:Y:S05]  /*cba0*/  BPT.TRAP 0x1 ;  /* 0x000000040000795c */ /* 0x000fea0000300000 */
[----:B------:R-:W-:-:S04]  /*cbb0*/  HFMA2 R3, -RZ, RZ, 0, 0 ;  /* 0x00000000ff037431 */ /* 0x000fc800000001ff */
[----:B------:R-:W-:Y:S05]  /*cbc0*/  RET.REL.NODEC R2 `(_ZN7cutlass13device_kernelINS_4gemm6kernel13GemmUniversalIN4cute5tupleIJiiiiEEENS1_10collective13CollectiveMmaINS1_35MainloopSm100TmaUmmaWarpSpecializedILi14ELi2ELi2ENS5_IJNS4_1CILi1EEENSA_ILi2EEESB_EEEEENS5_IJNSA_ILi128EEENSA_ILi256EEENSA_ILi32EEEEEENS_12float_e5m2_tENS5_IJlSB_lEEESJ_SK_NS4_8TiledMMAINS4_8MMA_AtomIJNS4_10MMA_TraitsINS4_19SM100_MMA_F8F6F4_SSEJSJ_SJ_fSF_SG_NS4_17integral_constantINS4_4UMMA5MajorELSR_0EEESS_NSP_INSQ_7ScaleInELST_0EEESU_EEEEEENS4_6LayoutINS5_IJSB_SB_SB_EEENS5_IJNSA_ILi0EEESZ_SZ_EEEEENS5_IJNS4_10UnderscoreES12_S12_EEEEENS4_23SM90_TMA_LOAD_MULTICASTENS4_14ComposedLayoutINS4_7SwizzleILi1ELi4ELi3EEENS4_18smem_ptr_flag_bitsILi8EEENSX_INS5_IJNSA_ILi8EEESH_EEENS5_IJSH_SB_EEEEEEEvNS4_8identityENS4_13SM90_TMA_LOADES1F_vS1G_EENS_8epilogue10collective18CollectiveEpilogueINS1J_23Sm100TmaWarpSpecializedILi4ELi2ELi64ELb0ELb0EEEJSI_NS5_IJNSX_ISF_SB_EENSX_INSA_ILi64EEESB_EEEEESJ_SK_SJ_SK_NS1J_6fusion15FusionCallbacksIS1N_NS1S_17LinearCombinationISJ_fSJ_fLNS_15FloatRoundStyleE2EEESI_S1R_JEEENS4_5SM1004TMEM4LOAD26SM100_TMEM_LOAD_32dp32b64xES1H_NS16_INS17_ILi2ELi4ELi3EEES1A_NSX_INS5_IJS1B_S1P_EEENS5_IJS1P_SB_EEEEEEENS4_39AutoVectorizingCopyWithAssumedAlignmentILi128EEENS4_14SM90_TMA_STOREES26_S28_S28_EEEvvEEEEvNT_6ParamsE) ;  /* 0xffffff34020c7950 */ /* 0x000fea0003c3ffff */
.L_x_204:
[----:B------:R-:W-:-:S00]  /*cbd0*/  BRA `(.L_x_204) ;  /* 0xfffffffc00fc7947 */ /* 0x000fc0000383ffff */
[----:B------:R-:W-:-:S00]  /*cbe0*/  NOP ;  /* 0x0000000000007918 */ /* 0x000fc00000000000 */
        /* <DEDUP_REMOVED lines=9> */
.L_x_205:


//--------------------- .nv.global.init           --------------------------
	.section	.nv.global.init,"aw",@progbits
.nv.global.init:
	.type		$str$27,@object
	.size		$str$27,($str$28 - $str$27)
$str$27:
        /*0000*/ 	.byte	0x28, 0x61, 0x64, 0x64, 0x72, 0x65, 0x73, 0x73, 0x20, 0x26, 0x20, 0x6d, 0x61, 0x73, 0x6b, 0x29
        /*0010*/ 	.byte	0x20, 0x3d, 0x3d, 0x20, 0x30, 0x00
	.type		$str$28,@object
	.size		$str$28,($str$26 - $str$28)
$str$28:
        /*0016*/ 	.byte	0x2f, 0x74, 0x6d, 0x70, 0x2f, 0x63, 0x75, 0x74, 0x6c, 0x61, 0x73, 0x73, 0x5f, 0x73, 0x77, 0x65
        /*0026*/ 	.byte	0x65, 0x70, 0x5f, 0x73, 0x72, 0x63, 0x2f, 0x69, 0x6e, 0x63, 0x6c, 0x75, 0x64, 0x65, 0x2f, 0x63
        /*0036*/ 	.byte	0x75, 0x74, 0x65, 0x2f, 0x70, 0x6f, 0x69, 0x6e, 0x74, 0x65, 0x72, 0x5f, 0x66, 0x6c, 0x61, 0x67
        /*0046*/ 	.byte	0x67, 0x65, 0x64, 0x2e, 0x68, 0x70, 0x70, 0x00
	.type		$str$26,@object
	.size		$str$26,($str$25 - $str$26)
$str$26:
        /*004e*/ 	.byte	0x2f, 0x74, 0x6d, 0x70, 0x2f, 0x63, 0x75, 0x74, 0x6c, 0x61, 0x73, 0x73, 0x5f, 0x73, 0x77, 0x65
        /*005e*/ 	.byte	0x65, 0x70, 0x5f, 0x73, 0x72, 0x63, 0x2f, 0x69, 0x6e, 0x63, 0x6c, 0x75, 0x64, 0x65, 0x2f, 0x63
        /*006e*/ 	.byte	0x75, 0x74, 0x65, 0x2f, 0x61, 0x74, 0x6f, 0x6d, 0x2f, 0x63, 0x6f, 0x70, 0x79, 0x5f, 0x74, 0x72
        /*007e*/ 	.byte	0x61, 0x69, 0x74, 0x73, 0x5f, 0x73, 0x6d, 0x31, 0x30, 0x30, 0x2e, 0x68, 0x70, 0x70, 0x00
	.type		$str$25,@object
	.size		$str$25,(__unnamed_1 - $str$25)
$str$25:
        /*008d*/ 	.byte	0x28, 0x28, 0x75, 0x69, 0x6e, 0x74, 0x33, 0x32, 0x5f, 0x74, 0x28, 0x74, 0x68, 0x72, 0x65, 0x61
        /*009d*/ 	.byte	0x64, 0x49, 0x64, 0x78, 0x2e, 0x78, 0x29, 0x20, 0x2f, 0x20, 0x33, 0x32, 0x29, 0x20, 0x25, 0x20
        /*00ad*/ 	.byte	0x34, 0x29, 0x20, 0x3d, 0x3d, 0x20, 0x28, 0x28, 0x28, 0x74, 0x6d, 0x65, 0x6d, 0x5f, 0x61, 0x64
        /*00bd*/ 	.byte	0x64, 0x72, 0x20, 0x3e, 0x3e, 0x20, 0x31, 0x36, 0x29, 0x20, 0x2f, 0x20, 0x33, 0x32, 0x29, 0x20
        /*00cd*/ 	.byte	0x25, 0x20, 0x34, 0x29, 0x00
	.type		__unnamed_1,@object
	.size		__unnamed_1,(__unnamed_2 - __unnamed_1)
__unnamed_1:
        /*00d2*/ 	.byte	0x61, 0x75, 0x74, 0x6f, 0x20, 0x63, 0x75, 0x74, 0x65, 0x3a, 0x3a, 0x61, 0x73, 0x5f, 0x70, 0x6f
        /* <DEDUP_REMOVED lines=24> */
        /*0262*/ 	.byte	0x43, 0x3c, 0x38, 0x31, 0x39, 0x32, 0x3e, 0x3e, 0x3e, 0x3e, 0x5d, 0x00
	.type		__unnamed_2,@object
	.size		__unnamed_2,(__unnamed_3 - __unnamed_2)
__unnamed_2:
        /* <DEDUP_REMOVED lines=26> */
	.type		__unnamed_3,@object
	.size		__unnamed_3,(.L_3 - __unnamed_3)
__unnamed_3:
        /* <DEDUP_REMOVED lines=42> */
        /*06aa*/ 	.byte	0x3e, 0x3e, 0x3e, 0x3e, 0x5d, 0x00
.L_3:


//--------------------- .nv.shared._ZN7cutlass13device_kernelINS_4gemm6kernel13GemmUniversalIN4cute5tupleIJiiiiEEENS1_10collective13CollectiveMmaINS1_35MainloopSm100TmaUmmaWarpSpecializedILi14ELi2ELi2ENS5_IJNS4_1CILi1EEENSA_ILi2EEESB_EEEEENS5_IJNSA_ILi128EEENSA_ILi256EEENSA_ILi32EEEEEENS_12float_e5m2_tENS5_IJlSB_lEEESJ_SK_NS4_8TiledMMAINS4_8MMA_AtomIJNS4_10MMA_TraitsINS4_19SM100_MMA_F8F6F4_SSEJSJ_SJ_fSF_SG_NS4_17integral_constantINS4_4UMMA5MajorELSR_0EEESS_NSP_INSQ_7ScaleInELST_0EEESU_EEEEEENS4_6LayoutINS5_IJSB_SB_SB_EEENS5_IJNSA_ILi0EEESZ_SZ_EEEEENS5_IJNS4_10UnderscoreES12_S12_EEEEENS4_23SM90_TMA_LOAD_MULTICASTENS4_14ComposedLayoutINS4_7SwizzleILi1ELi4ELi3EEENS4_18smem_ptr_flag_bitsILi8EEENSX_INS5_IJNSA_ILi8EEESH_EEENS5_IJSH_SB_EEEEEEEvNS4_8identityENS4_13SM90_TMA_LOADES1F_vS1G_EENS_8epilogue10collective18CollectiveEpilogueINS1J_23Sm100TmaWarpSpecializedILi4ELi2ELi64ELb0ELb0EEEJSI_NS5_IJNSX_ISF_SB_EENSX_INSA_ILi64EEESB_EEEEESJ_SK_SJ_SK_NS1J_6fusion15FusionCallbacksIS1N_NS1S_17LinearCombinationISJ_fSJ_fLNS_15FloatRoundStyleE2EEESI_S1R_JEEENS4_5SM1004TMEM4LOAD26SM100_TMEM_LOAD_32dp32b64xES1H_NS16_INS17_ILi2ELi4ELi3EEES1A_NSX_INS5_IJS1B_S1P_EEENS5_IJS1P_SB_EEEEEEENS4_39AutoVectorizingCopyWithAssumedAlignmentILi128EEENS4_14SM90_TMA_STOREES26_S28_S28_EEEvvEEEEvNT_6ParamsE --------------------------
	.section	.nv.shared._ZN7cutlass13device_kernelINS_4gemm6kernel13GemmUniversalIN4cute5tupleIJiiiiEEENS1_10collective13CollectiveMmaINS1_35MainloopSm100TmaUmmaWarpSpecializedILi14ELi2ELi2ENS5_IJNS4_1CILi1EEENSA_ILi2EEESB_EEEEENS5_IJNSA_ILi128EEENSA_ILi256EEENSA_ILi32EEEEEENS_12float_e5m2_tENS5_IJlSB_lEEESJ_SK_NS4_8TiledMMAINS4_8MMA_AtomIJNS4_10MMA_TraitsINS4_19SM100_MMA_F8F6F4_SSEJSJ_SJ_fSF_SG_NS4_17integral_constantINS4_4UMMA5MajorELSR_0EEESS_NSP_INSQ_7ScaleInELST_0EEESU_EEEEEENS4_6LayoutINS5_IJSB_SB_SB_EEENS5_IJNSA_ILi0EEESZ_SZ_EEEEENS5_IJNS4_10UnderscoreES12_S12_EEEEENS4_23SM90_TMA_LOAD_MULTICASTENS4_14ComposedLayoutINS4_7SwizzleILi1ELi4ELi3EEENS4_18smem_ptr_flag_bitsILi8EEENSX_INS5_IJNSA_ILi8EEESH_EEENS5_IJSH_SB_EEEEEEEvNS4_8identityENS4_13SM90_TMA_LOADES1F_vS1G_EENS_8epilogue10collective18CollectiveEpilogueINS1J_23Sm100TmaWarpSpecializedILi4ELi2ELi64ELb0ELb0EEEJSI_NS5_IJNSX_ISF_SB_EENSX_INSA_ILi64EEESB_EEEEESJ_SK_SJ_SK_NS1J_6fusion15FusionCallbacksIS1N_NS1S_17LinearCombinationISJ_fSJ_fLNS_15FloatRoundStyleE2EEESI_S1R_JEEENS4_5SM1004TMEM4LOAD26SM100_TMEM_LOAD_32dp32b64xES1H_NS16_INS17_ILi2ELi4ELi3EEES1A_NSX_INS5_IJS1B_S1P_EEENS5_IJS1P_SB_EEEEEEENS4_39AutoVectorizingCopyWithAssumedAlignmentILi128EEENS4_14SM90_TMA_STOREES26_S28_S28_EEEvvEEEEvNT_6ParamsE,"aw",@nobits
	.sectionflags	@""
	.align	16
	.zero		1024


//--------------------- .nv.shared.reserved.0     --------------------------
	.section	.nv.shared.reserved.0,"aw",@nobits
	.weak		__nv_reservedSMEM_offset_0_alias
	.size		__nv_reservedSMEM_offset_0_alias, 0, 64
	.other		__nv_reservedSMEM_offset_0_alias,@"STO_CUDA_RESERVED_SHARED STV_DEFAULT"
__nv_reservedSMEM_offset_0_alias:
	.zero		0
.nv.shared.reserved.0:
	.zero		64
	.weak		__nv_reservedSMEM_tcgen05_partition
	.type		__nv_reservedSMEM_tcgen05_partition,@object
	.size		__nv_reservedSMEM_tcgen05_partition,(.L_0 - __nv_reservedSMEM_tcgen05_partition)
__nv_reservedSMEM_tcgen05_partition:
	.zero		32
.L_0:


//--------------------- .nv.global                --------------------------
	.section	.nv.global,"aw",@nobits
.nv.global:
	.type		_ZN39_INTERNAL_bd0d44fb_4_k_cu_9449661a_78994cute1_E,@object
	.size		_ZN39_INTERNAL_bd0d44fb_4_k_cu_9449661a_78994cute1_E,(_ZN39_INTERNAL_bd0d44fb_4_k_cu_9449661a_78994cuda3std3__45__cpo6cbeginE - _ZN39_INTERNAL_bd0d44fb_4_k_cu_9449661a_78994cute1_E)
_ZN39_INTERNAL_bd0d44fb_4_k_cu_9449661a_78994cute1_E:
	.zero		1
	.type		_ZN39_INTERNAL_bd0d44fb_4_k_cu_9449661a_78994cuda3std3__45__cpo6cbeginE,@object
	.size		_ZN39_INTERNAL_bd0d44fb_4_k_cu_9449661a_78994cuda3std3__45__cpo6cbeginE,(_ZN39_INTERNAL_bd0d44fb_4_k_cu_9449661a_78994cuda3std3__48in_placeE - _ZN39_INTERNAL_bd0d44fb_4_k_cu_9449661a_78994cuda3std3__45__cpo6cbeginE)
_ZN39_INTERNAL_bd0d44fb_4_k_cu_9449661a_78994cuda3std3__45__cpo6cbeginE:
	.zero		1
	.type		_ZN39_INTERNAL_bd0d44fb_4_k_cu_9449661a_78994cuda3std3__48in_placeE,@object
	.size		_ZN39_INTERNAL_bd0d44fb_4_k_cu_9449661a_78994cuda3std3__48in_placeE,(_ZN39_INTERNAL_bd0d44fb_4_k_cu_9449661a_78994cuda3std6ranges3__45__cpo9iter_moveE - _ZN39_INTERNAL_bd0d44fb_4_k_cu_9449661a_78994cuda3std3__48in_placeE)
_ZN39_INTERNAL_bd0d44fb_4_k_cu_9449661a_78994cuda3std3__48in_placeE:
	.zero		1
	.type		_ZN39_INTERNAL_bd0d44fb_4_k_cu_9449661a_78994cuda3std6ranges3__45__cpo9iter_moveE,@object
	.size		_ZN39_INTERNAL_bd0d44fb_4_k_cu_9449661a_78994cuda3std6ranges3__45__cpo9iter_moveE,(_ZN39_INTERNAL_bd0d44fb_4_k_cu_9449661a_78994cuda3std3__45__cpo5beginE - _ZN39_INTERNAL_bd0d44fb_4_k_cu_9449661a_78994cuda3std6ranges3__45__cpo9iter_moveE)
_ZN39_INTERNAL_bd0d44fb_4_k_cu_9449661a_78994cuda3std6ranges3__45__cpo9iter_moveE:
	.zero		1
	.type		_ZN39_INTERNAL_bd0d44fb_4_k_cu_9449661a_78994cuda3std3__45__cpo5beginE,@object
	.size		_ZN39_INTERNAL_bd0d44fb_4_k_cu_9449661a_78994cuda3std3__45__cpo5beginE,(_ZN39_INTERNAL_bd0d44fb_4_k_cu_9449661a_78994cuda3std3__441_GLOBAL__N__bd0d44fb_4_k_cu_9449661a_78996ignoreE - _ZN39_INTERNAL_bd0d44fb_4_k_cu_9449661a_78994cuda3std3__45__cpo5beginE)
_ZN39_INTERNAL_bd0d44fb_4_k_cu_9449661a_78994cuda3std3__45__cpo5beginE:
	.zero		1
	.type		_ZN39_INTERNAL_bd0d44fb_4_k_cu_9449661a_78994cuda3std3__441_GLOBAL__N__bd0d44fb_4_k_cu_9449661a_78996ignoreE,@object
	.size		_ZN39_INTERNAL_bd0d44fb_4_k_cu_9449661a_78994cuda3std3__441_GLOBAL__N__bd0d44fb_4_k_cu_9449661a_78996ignoreE,(_ZN39_INTERNAL_bd0d44fb_4_k_cu_9449661a_78994cute7productE - _ZN39_INTERNAL_bd0d44fb_4_k_cu_9449661a_78994cuda3std3__441_GLOBAL__N__bd0d44fb_4_k_cu_9449661a_78996ignoreE)
_ZN39_INTERNAL_bd0d44fb_4_k_cu_9449661a_78994cuda3std3__441_GLOBAL__N__bd0d44fb_4_k_cu_9449661a_78996ignoreE:
	.zero		1
	.type		_ZN39_INTERNAL_bd0d44fb_4_k_cu_9449661a_78994cute7productE,@object
	.size		_ZN39_INTERNAL_bd0d44fb_4_k_cu_9449661a_78994cute7productE,(_ZN39_INTERNAL_bd0d44fb_4_k_cu_9449661a_78994cuda3std3__45__cpo3endE - _ZN39_INTERNAL_bd0d44fb_4_k_cu_9449661a_78994cute7productE)
_ZN39_INTERNAL_bd0d44fb_4_k_cu_9449661a_78994cute7productE:
	.zero		1
	.type		_ZN39_INTERNAL_bd0d44fb_4_k_cu_9449661a_78994cuda3std3__45__cpo3endE,@object
	.size		_ZN39_INTERNAL_bd0d44fb_4_k_cu_9449661a_78994cuda3std3__45__cpo3endE,(_ZN39_INTERNAL_bd0d44fb_4_k_cu_9449661a_78994cuda3std3__419piecewise_constructE - _ZN39_INTERNAL_bd0d44fb_4_k_cu_9449661a_78994cuda3std3__45__cpo3endE)
_ZN39_INTERNAL_bd0d44fb_4_k_cu_9449661a_78994cuda3std3__45__cpo3endE:
	.zero		1
	.type		_ZN39_INTERNAL_bd0d44fb_4_k_cu_9449661a_78994cuda3std3__419piecewise_constructE,@object
	.size		_ZN39_INTERNAL_bd0d44fb_4_k_cu_9449661a_78994cuda3std3__419piecewise_constructE,(_ZN39_INTERNAL_bd0d44fb_4_k_cu_9449661a_78994cuda3std3__45__cpo4cendE - _ZN39_INTERNAL_bd0d44fb_4_k_cu_9449661a_78994cuda3std3__419piecewise_constructE)
_ZN39_INTERNAL_bd0d44fb_4_k_cu_9449661a_78994cuda3std3__419piecewise_constructE:
	.zero		1
	.type		_ZN39_INTERNAL_bd0d44fb_4_k_cu_9449661a_78994cuda3std3__45__cpo4cendE,@object
	.size		_ZN39_INTERNAL_bd0d44fb_4_k_cu_9449661a_78994cuda3std3__45__cpo4cendE,(_ZN39_INTERNAL_bd0d44fb_4_k_cu_9449661a_78994cuda3std6ranges3__45__cpo4swapE - _ZN39_INTERNAL_bd0d44fb_4_k_cu_9449661a_78994cuda3std3__45__cpo4cendE)
_ZN39_INTERNAL_bd0d44fb_4_k_cu_9449661a_78994cuda3std3__45__cpo4cendE:
	.zero		1
	.type		_ZN39_INTERNAL_bd0d44fb_4_k_cu_9449661a_78994cuda3std6ranges3__45__cpo4swapE,@object
	.size		_ZN39_INTERNAL_bd0d44fb_4_k_cu_9449661a_78994cuda3std6ranges3__45__cpo4swapE,(.L_11 - _ZN39_INTERNAL_bd0d44fb_4_k_cu_9449661a_78994cuda3std6ranges3__45__cpo4swapE)
_ZN39_INTERNAL_bd0d44fb_4_k_cu_9449661a_78994cuda3std6ranges3__45__cpo4swapE:
	.zero		1
.L_11:


//--------------------- .nv.constant0._ZN7cutlass13device_kernelINS_4gemm6kernel13GemmUniversalIN4cute5tupleIJiiiiEEENS1_10collective13CollectiveMmaINS1_35MainloopSm100TmaUmmaWarpSpecializedILi14ELi2ELi2ENS5_IJNS4_1CILi1EEENSA_ILi2EEESB_EEEEENS5_IJNSA_ILi128EEENSA_ILi256EEENSA_ILi32EEEEEENS_12float_e5m2_tENS5_IJlSB_lEEESJ_SK_NS4_8TiledMMAINS4_8MMA_AtomIJNS4_10MMA_TraitsINS4_19SM100_MMA_F8F6F4_SSEJSJ_SJ_fSF_SG_NS4_17integral_constantINS4_4UMMA5MajorELSR_0EEESS_NSP_INSQ_7ScaleInELST_0EEESU_EEEEEENS4_6LayoutINS5_IJSB_SB_SB_EEENS5_IJNSA_ILi0EEESZ_SZ_EEEEENS5_IJNS4_10UnderscoreES12_S12_EEEEENS4_23SM90_TMA_LOAD_MULTICASTENS4_14ComposedLayoutINS4_7SwizzleILi1ELi4ELi3EEENS4_18smem_ptr_flag_bitsILi8EEENSX_INS5_IJNSA_ILi8EEESH_EEENS5_IJSH_SB_EEEEEEEvNS4_8identityENS4_13SM90_TMA_LOADES1F_vS1G_EENS_8epilogue10collective18CollectiveEpilogueINS1J_23Sm100TmaWarpSpecializedILi4ELi2ELi64ELb0ELb0EEEJSI_NS5_IJNSX_ISF_SB_EENSX_INSA_ILi64EEESB_EEEEESJ_SK_SJ_SK_NS1J_6fusion15FusionCallbacksIS1N_NS1S_17LinearCombinationISJ_fSJ_fLNS_15FloatRoundStyleE2EEESI_S1R_JEEENS4_5SM1004TMEM4LOAD26SM100_TMEM_LOAD_32dp32b64xES1H_NS16_INS17_ILi2ELi4ELi3EEES1A_NSX_INS5_IJS1B_S1P_EEENS5_IJS1P_SB_EEEEEEENS4_39AutoVectorizingCopyWithAssumedAlignmentILi128EEENS4_14SM90_TMA_STOREES26_S28_S28_EEEvvEEEEvNT_6ParamsE --------------------------
	.section	.nv.constant0._ZN7cutlass13device_kernelINS_4gemm6kernel13GemmUniversalIN4cute5tupleIJiiiiEEENS1_10collective13CollectiveMmaINS1_35MainloopSm100TmaUmmaWarpSpecializedILi14ELi2ELi2ENS5_IJNS4_1CILi1EEENSA_ILi2EEESB_EEEEENS5_IJNSA_ILi128EEENSA_ILi256EEENSA_ILi32EEEEEENS_12float_e5m2_tENS5_IJlSB_lEEESJ_SK_NS4_8TiledMMAINS4_8MMA_AtomIJNS4_10MMA_TraitsINS4_19SM100_MMA_F8F6F4_SSEJSJ_SJ_fSF_SG_NS4_17integral_constantINS4_4UMMA5MajorELSR_0EEESS_NSP_INSQ_7ScaleInELST_0EEESU_EEEEEENS4_6LayoutINS5_IJSB_SB_SB_EEENS5_IJNSA_ILi0EEESZ_SZ_EEEEENS5_IJNS4_10UnderscoreES12_S12_EEEEENS4_23SM90_TMA_LOAD_MULTICASTENS4_14ComposedLayoutINS4_7SwizzleILi1ELi4ELi3EEENS4_18smem_ptr_flag_bitsILi8EEENSX_INS5_IJNSA_ILi8EEESH_EEENS5_IJSH_SB_EEEEEEEvNS4_8identityENS4_13SM90_TMA_LOADES1F_vS1G_EENS_8epilogue10collective18CollectiveEpilogueINS1J_23Sm100TmaWarpSpecializedILi4ELi2ELi64ELb0ELb0EEEJSI_NS5_IJNSX_ISF_SB_EENSX_INSA_ILi64EEESB_EEEEESJ_SK_SJ_SK_NS1J_6fusion15FusionCallbacksIS1N_NS1S_17LinearCombinationISJ_fSJ_fLNS_15FloatRoundStyleE2EEESI_S1R_JEEENS4_5SM1004TMEM4LOAD26SM100_TMEM_LOAD_32dp32b64xES1H_NS16_INS17_ILi2ELi4ELi3EEES1A_NSX_INS5_IJS1B_S1P_EEENS5_IJS1P_SB_EEEEEEENS4_39AutoVectorizingCopyWithAssumedAlignmentILi128EEENS4_14SM90_TMA_STOREES26_S28_S28_EEEvvEEEEvNT_6ParamsE,"a",@progbits
	.sectionflags	@""
	.align	4
.nv.constant0._ZN7cutlass13device_kernelINS_4gemm6kernel13GemmUniversalIN4cute5tupleIJiiiiEEENS1_10collective13CollectiveMmaINS1_35MainloopSm100TmaUmmaWarpSpecializedILi14ELi2ELi2ENS5_IJNS4_1CILi1EEENSA_ILi2EEESB_EEEEENS5_IJNSA_ILi128EEENSA_ILi256EEENSA_ILi32EEEEEENS_12float_e5m2_tENS5_IJlSB_lEEESJ_SK_NS4_8TiledMMAINS4_8MMA_AtomIJNS4_10MMA_TraitsINS4_19SM100_MMA_F8F6F4_SSEJSJ_SJ_fSF_SG_NS4_17integral_constantINS4_4UMMA5MajorELSR_0EEESS_NSP_INSQ_7ScaleInELST_0EEESU_EEEEEENS4_6LayoutINS5_IJSB_SB_SB_EEENS5_IJNSA_ILi0EEESZ_SZ_EEEEENS5_IJNS4_10UnderscoreES12_S12_EEEEENS4_23SM90_TMA_LOAD_MULTICASTENS4_14ComposedLayoutINS4_7SwizzleILi1ELi4ELi3EEENS4_18smem_ptr_flag_bitsILi8EEENSX_INS5_IJNSA_ILi8EEESH_EEENS5_IJSH_SB_EEEEEEEvNS4_8identityENS4_13SM90_TMA_LOADES1F_vS1G_EENS_8epilogue10collective18CollectiveEpilogueINS1J_23Sm100TmaWarpSpecializedILi4ELi2ELi64ELb0ELb0EEEJSI_NS5_IJNSX_ISF_SB_EENSX_INSA_ILi64EEESB_EEEEESJ_SK_SJ_SK_NS1J_6fusion15FusionCallbacksIS1N_NS1S_17LinearCombinationISJ_fSJ_fLNS_15FloatRoundStyleE2EEESI_S1R_JEEENS4_5SM1004TMEM4LOAD26SM100_TMEM_LOAD_32dp32b64xES1H_NS16_INS17_ILi2ELi4ELi3EEES1A_NSX_INS5_IJS1B_S1P_EEENS5_IJS1P_SB_EEEEEEENS4_39AutoVectorizingCopyWithAssumedAlignmentILi128EEENS4_14SM90_TMA_STOREES26_S28_S28_EEEvvEEEEvNT_6ParamsE:
	.zero		2944


//--------------------- SYMBOLS --------------------------

	.type		.nv.reservedSmem.offset0,@object
	.size		.nv.reservedSmem.offset0,0x4
	.type		.nv.reservedSmem.cap,@object
	.size		.nv.reservedSmem.cap,0x4
	.type		__assertfail,@function
